//
// Generated by NVIDIA NVVM Compiler
//
// Compiler Build ID: CL-36424714
// Cuda compilation tools, release 13.0, V13.0.88
// Based on NVVM 20.0.0
//

.version 9.0
.target sm_100
.address_size 64

	// .globl	_Z3fftPfS_
// _ZZ3fftPfS_E1S has been demoted
.global .align 4 .b8 __cudart_i2opi_f[24] = {65, 144, 67, 60, 153, 149, 98, 219, 192, 221, 52, 245, 209, 87, 39, 252, 41, 21, 68, 78, 110, 131, 249, 162};

.visible .entry _Z3fftPfS_(
	.param .u64 .ptr .align 1 _Z3fftPfS__param_0,
	.param .u64 .ptr .align 1 _Z3fftPfS__param_1
)
{
	.local .align 4 .b8 	__local_depot0[28];
	.reg .b64 	%SP;
	.reg .b64 	%SPL;
	.reg .pred 	%p<197>;
	.reg .b32 	%r<1115>;
	.reg .b32 	%f<992>;
	.reg .b64 	%rd<518>;
	.reg .b64 	%fd<57>;
	// demoted variable
	.shared .align 4 .b8 _ZZ3fftPfS_E1S[32768];
	mov.u64 	%SPL, __local_depot0;
	ld.param.u64 	%rd200, [_Z3fftPfS__param_0];
	add.u64 	%rd1, %SPL, 0;
	add.u64 	%rd2, %SPL, 0;
	mov.u32 	%r1, %tid.x;
	mov.u32 	%r378, %tid.y;
	shl.b32 	%r379, %r1, 4;
	shl.b32 	%r380, %r378, 7;
	add.s32 	%r2, %r379, %r380;
	cvta.to.global.u64 	%rd203, %rd200;
	mul.wide.u32 	%rd204, %r2, 4;
	add.s64 	%rd205, %rd203, %rd204;
	ld.global.f32 	%f161, [%rd205];
	shl.b32 	%r381, %r2, 2;
	mov.u32 	%r382, _ZZ3fftPfS_E1S;
	add.s32 	%r3, %r382, %r381;
	st.shared.f32 	[%r3], %f161;
	ld.global.f32 	%f162, [%rd205+4];
	st.shared.f32 	[%r3+4], %f162;
	ld.global.f32 	%f163, [%rd205+8];
	st.shared.f32 	[%r3+8], %f163;
	ld.global.f32 	%f164, [%rd205+12];
	st.shared.f32 	[%r3+12], %f164;
	ld.global.f32 	%f165, [%rd205+16];
	st.shared.f32 	[%r3+16], %f165;
	ld.global.f32 	%f166, [%rd205+20];
	st.shared.f32 	[%r3+20], %f166;
	ld.global.f32 	%f167, [%rd205+24];
	st.shared.f32 	[%r3+24], %f167;
	ld.global.f32 	%f168, [%rd205+28];
	st.shared.f32 	[%r3+28], %f168;
	ld.global.f32 	%f169, [%rd205+32];
	st.shared.f32 	[%r3+32], %f169;
	ld.global.f32 	%f170, [%rd205+36];
	st.shared.f32 	[%r3+36], %f170;
	ld.global.f32 	%f171, [%rd205+40];
	st.shared.f32 	[%r3+40], %f171;
	ld.global.f32 	%f172, [%rd205+44];
	st.shared.f32 	[%r3+44], %f172;
	ld.global.f32 	%f173, [%rd205+48];
	st.shared.f32 	[%r3+48], %f173;
	ld.global.f32 	%f174, [%rd205+52];
	st.shared.f32 	[%r3+52], %f174;
	ld.global.f32 	%f175, [%rd205+56];
	st.shared.f32 	[%r3+56], %f175;
	ld.global.f32 	%f176, [%rd205+60];
	st.shared.f32 	[%r3+60], %f176;
	bar.sync 	0;
	shr.u32 	%r383, %r2, 6;
	and.b32  	%r384, %r383, 126;
	shl.b32 	%r385, %r2, 6;
	and.b32  	%r386, %r385, 7168;
	or.b32  	%r387, %r384, %r386;
	shl.b32 	%r388, %r387, 2;
	add.s32 	%r389, %r382, %r388;
	ld.shared.f32 	%f177, [%r389];
	ld.shared.f32 	%f178, [%r389+4];
	or.b32  	%r390, %r385, 128;
	and.b32  	%r391, %r390, 7296;
	or.b32  	%r392, %r384, %r391;
	shl.b32 	%r393, %r392, 2;
	add.s32 	%r394, %r382, %r393;
	ld.shared.f32 	%f179, [%r394];
	ld.shared.f32 	%f180, [%r394+4];
	or.b32  	%r395, %r385, 256;
	and.b32  	%r396, %r395, 7424;
	or.b32  	%r397, %r384, %r396;
	shl.b32 	%r398, %r397, 2;
	add.s32 	%r399, %r382, %r398;
	ld.shared.f32 	%f181, [%r399];
	ld.shared.f32 	%f182, [%r399+4];
	or.b32  	%r400, %r385, 384;
	and.b32  	%r401, %r400, 7552;
	or.b32  	%r402, %r384, %r401;
	shl.b32 	%r403, %r402, 2;
	add.s32 	%r404, %r382, %r403;
	ld.shared.f32 	%f183, [%r404];
	ld.shared.f32 	%f184, [%r404+4];
	or.b32  	%r405, %r385, 512;
	and.b32  	%r406, %r405, 7680;
	or.b32  	%r407, %r384, %r406;
	shl.b32 	%r408, %r407, 2;
	add.s32 	%r409, %r382, %r408;
	ld.shared.f32 	%f185, [%r409];
	ld.shared.f32 	%f186, [%r409+4];
	or.b32  	%r410, %r385, 640;
	and.b32  	%r411, %r410, 7808;
	or.b32  	%r412, %r384, %r411;
	shl.b32 	%r413, %r412, 2;
	add.s32 	%r414, %r382, %r413;
	ld.shared.f32 	%f187, [%r414];
	ld.shared.f32 	%f188, [%r414+4];
	or.b32  	%r415, %r385, 768;
	and.b32  	%r416, %r415, 7936;
	or.b32  	%r417, %r384, %r416;
	shl.b32 	%r418, %r417, 2;
	add.s32 	%r419, %r382, %r418;
	ld.shared.f32 	%f189, [%r419];
	ld.shared.f32 	%f190, [%r419+4];
	or.b32  	%r420, %r385, 896;
	and.b32  	%r421, %r420, 8064;
	or.b32  	%r422, %r384, %r421;
	shl.b32 	%r423, %r422, 2;
	add.s32 	%r424, %r382, %r423;
	ld.shared.f32 	%f191, [%r424];
	ld.shared.f32 	%f192, [%r424+4];
	bar.sync 	0;
	st.shared.f32 	[%r3], %f177;
	st.shared.f32 	[%r3+4], %f178;
	st.shared.f32 	[%r3+8], %f179;
	st.shared.f32 	[%r3+12], %f180;
	st.shared.f32 	[%r3+16], %f181;
	st.shared.f32 	[%r3+20], %f182;
	st.shared.f32 	[%r3+24], %f183;
	st.shared.f32 	[%r3+28], %f184;
	st.shared.f32 	[%r3+32], %f185;
	st.shared.f32 	[%r3+36], %f186;
	st.shared.f32 	[%r3+40], %f187;
	st.shared.f32 	[%r3+44], %f188;
	st.shared.f32 	[%r3+48], %f189;
	st.shared.f32 	[%r3+52], %f190;
	st.shared.f32 	[%r3+56], %f191;
	st.shared.f32 	[%r3+60], %f192;
	bar.sync 	0;
	mad.lo.s32 	%r425, %r1, -56, %r3;
	ld.shared.f32 	%f193, [%r425];
	ld.shared.f32 	%f194, [%r425+256];
	add.f32 	%f195, %f193, %f194;
	ld.shared.f32 	%f196, [%r425+4];
	ld.shared.f32 	%f197, [%r425+260];
	add.f32 	%f198, %f196, %f197;
	sub.f32 	%f199, %f193, %f194;
	sub.f32 	%f200, %f196, %f197;
	ld.shared.f32 	%f201, [%r425+64];
	ld.shared.f32 	%f202, [%r425+320];
	add.f32 	%f203, %f201, %f202;
	ld.shared.f32 	%f204, [%r425+68];
	ld.shared.f32 	%f205, [%r425+324];
	add.f32 	%f206, %f204, %f205;
	sub.f32 	%f207, %f201, %f202;
	sub.f32 	%f208, %f204, %f205;
	ld.shared.f32 	%f209, [%r425+128];
	ld.shared.f32 	%f210, [%r425+384];
	add.f32 	%f211, %f209, %f210;
	ld.shared.f32 	%f212, [%r425+132];
	ld.shared.f32 	%f213, [%r425+388];
	add.f32 	%f214, %f212, %f213;
	sub.f32 	%f215, %f212, %f213;
	sub.f32 	%f216, %f210, %f209;
	ld.shared.f32 	%f217, [%r425+192];
	ld.shared.f32 	%f218, [%r425+448];
	add.f32 	%f219, %f217, %f218;
	ld.shared.f32 	%f220, [%r425+196];
	ld.shared.f32 	%f221, [%r425+452];
	add.f32 	%f222, %f220, %f221;
	sub.f32 	%f223, %f217, %f218;
	sub.f32 	%f224, %f220, %f221;
	mul.f32 	%f225, %f207, 0f3F3504F3;
	mul.f32 	%f226, %f208, 0f3F3504F3;
	add.f32 	%f227, %f225, %f226;
	sub.f32 	%f228, %f226, %f225;
	mul.f32 	%f229, %f223, 0f3F3504F3;
	mul.f32 	%f230, %f224, 0f3F3504F3;
	sub.f32 	%f231, %f230, %f229;
	neg.f32 	%f232, %f230;
	sub.f32 	%f233, %f232, %f229;
	add.f32 	%f234, %f195, %f211;
	add.f32 	%f235, %f198, %f214;
	sub.f32 	%f236, %f195, %f211;
	sub.f32 	%f237, %f198, %f214;
	add.f32 	%f238, %f203, %f219;
	add.f32 	%f239, %f206, %f222;
	sub.f32 	%f240, %f206, %f222;
	sub.f32 	%f241, %f219, %f203;
	add.f32 	%f242, %f199, %f215;
	add.f32 	%f243, %f200, %f216;
	sub.f32 	%f244, %f199, %f215;
	sub.f32 	%f245, %f200, %f216;
	add.f32 	%f246, %f227, %f231;
	add.f32 	%f247, %f228, %f233;
	sub.f32 	%f248, %f228, %f233;
	sub.f32 	%f249, %f231, %f227;
	add.f32 	%f250, %f234, %f238;
	add.f32 	%f251, %f235, %f239;
	add.f32 	%f1, %f242, %f246;
	st.shared.f32 	[%r3+8], %f1;
	add.f32 	%f2, %f243, %f247;
	st.shared.f32 	[%r3+12], %f2;
	add.f32 	%f3, %f236, %f240;
	st.shared.f32 	[%r3+16], %f3;
	add.f32 	%f4, %f237, %f241;
	st.shared.f32 	[%r3+20], %f4;
	add.f32 	%f5, %f244, %f248;
	st.shared.f32 	[%r3+24], %f5;
	add.f32 	%f6, %f245, %f249;
	st.shared.f32 	[%r3+28], %f6;
	sub.f32 	%f7, %f234, %f238;
	st.shared.f32 	[%r3+32], %f7;
	sub.f32 	%f8, %f235, %f239;
	st.shared.f32 	[%r3+36], %f8;
	sub.f32 	%f9, %f242, %f246;
	st.shared.f32 	[%r3+40], %f9;
	sub.f32 	%f10, %f243, %f247;
	st.shared.f32 	[%r3+44], %f10;
	sub.f32 	%f11, %f236, %f240;
	st.shared.f32 	[%r3+48], %f11;
	sub.f32 	%f12, %f237, %f241;
	st.shared.f32 	[%r3+52], %f12;
	sub.f32 	%f13, %f244, %f248;
	st.shared.f32 	[%r3+56], %f13;
	sub.f32 	%f14, %f245, %f249;
	st.shared.f32 	[%r3+60], %f14;
	cvt.rn.f32.u32 	%f252, %r1;
	mov.f32 	%f253, 0f00000000;
	mul.rn.f32 	%f254, %f253, %f253;
	add.f32 	%f255, %f254, 0f00000000;
	fma.rn.f32 	%f256, %f254, 0f37CBAC00, 0fBAB607ED;
	fma.rn.f32 	%f257, %f256, %f254, 0f3D2AAABB;
	fma.rn.f32 	%f258, %f257, %f254, 0fBEFFFFFF;
	fma.rn.f32 	%f15, %f258, %f255, 0f3F800000;
	fma.rn.f32 	%f259, %f254, 0f00000000, 0f00000000;
	fma.rn.f32 	%f260, %f254, 0fB94D4153, 0f3C0885E4;
	fma.rn.f32 	%f261, %f260, %f254, 0fBE2AAAA8;
	fma.rn.f32 	%f16, %f261, %f259, 0f00000000;
	mul.f32 	%f262, %f251, %f16;
	fma.rn.f32 	%f263, %f15, %f250, %f262;
	st.shared.f32 	[%r3], %f263;
	mul.f32 	%f264, %f15, %f251;
	mul.f32 	%f265, %f250, %f16;
	sub.f32 	%f266, %f264, %f265;
	st.shared.f32 	[%r3+4], %f266;
	mul.f32 	%f17, %f252, 0f3DC90FDB;
	mul.f32 	%f267, %f17, 0f3F22F983;
	cvt.rni.s32.f32 	%r1010, %f267;
	cvt.rn.f32.s32 	%f268, %r1010;
	fma.rn.f32 	%f269, %f268, 0fBFC90FDA, %f17;
	fma.rn.f32 	%f270, %f268, 0fB3A22168, %f269;
	fma.rn.f32 	%f965, %f268, 0fA7C234C5, %f270;
	abs.f32 	%f19, %f17;
	setp.ltu.f32 	%p1, %f19, 0f47CE4780;
	mov.u32 	%r1006, %r1010;
	mov.f32 	%f964, %f965;
	@%p1 bra 	$L__BB0_8;
	setp.eq.f32 	%p2, %f19, 0f7F800000;
	@%p2 bra 	$L__BB0_7;
	mov.b64 	%rd436, 0;
	mov.b32 	%r1003, 0;
	mov.u64 	%rd434, __cudart_i2opi_f;
	mov.b32 	%r428, %f17;
	shl.b32 	%r429, %r428, 8;
	or.b32  	%r430, %r429, -2147483648;
	mov.u64 	%rd435, %rd2;
$L__BB0_3:
	.pragma "nounroll";
	ld.global.nc.u32 	%r427, [%rd434];
	mad.wide.u32 	%rd208, %r427, %r430, %rd436;
	shr.u64 	%rd436, %rd208, 32;
	st.local.u32 	[%rd435], %rd208;
	add.s32 	%r1003, %r1003, 1;
	add.s64 	%rd435, %rd435, 4;
	add.s64 	%rd434, %rd434, 4;
	setp.ne.s32 	%p3, %r1003, 6;
	@%p3 bra 	$L__BB0_3;
	mov.b32 	%r431, %f17;
	shr.u32 	%r432, %r431, 23;
	st.local.u32 	[%rd2+24], %rd436;
	and.b32  	%r7, %r432, 31;
	add.s32 	%r433, %r432, -128;
	shr.u32 	%r434, %r433, 5;
	mul.wide.u32 	%rd209, %r434, 4;
	sub.s64 	%rd9, %rd2, %rd209;
	ld.local.u32 	%r1004, [%rd9+24];
	ld.local.u32 	%r1005, [%rd9+20];
	setp.eq.s32 	%p4, %r7, 0;
	@%p4 bra 	$L__BB0_6;
	shf.l.wrap.b32 	%r1004, %r1005, %r1004, %r7;
	ld.local.u32 	%r435, [%rd9+16];
	shf.l.wrap.b32 	%r1005, %r435, %r1005, %r7;
$L__BB0_6:
	shr.u32 	%r436, %r1004, 30;
	shf.l.wrap.b32 	%r437, %r1005, %r1004, 2;
	shl.b32 	%r438, %r1005, 2;
	shr.u32 	%r439, %r437, 31;
	add.s32 	%r1006, %r439, %r436;
	shr.s32 	%r440, %r437, 31;
	xor.b32  	%r441, %r440, %r437;
	xor.b32  	%r442, %r440, %r438;
	cvt.u64.u32 	%rd210, %r441;
	shl.b64 	%rd211, %rd210, 32;
	cvt.u64.u32 	%rd212, %r442;
	or.b64  	%rd213, %rd211, %rd212;
	cvt.rn.f64.s64 	%fd1, %rd213;
	mul.f64 	%fd2, %fd1, 0d3BF921FB54442D19;
	cvt.rn.f32.f64 	%f271, %fd2;
	neg.f32 	%f272, %f271;
	setp.lt.s32 	%p5, %r437, 0;
	selp.f32 	%f964, %f272, %f271, %p5;
	bra.uni 	$L__BB0_8;
$L__BB0_7:
	mov.f32 	%f273, 0f00000000;
	mul.rn.f32 	%f964, %f17, %f273;
	mov.b32 	%r1006, 0;
$L__BB0_8:
	abs.f32 	%f23, %f17;
	setp.ltu.f32 	%p6, %f23, 0f47CE4780;
	add.s32 	%r444, %r1006, 1;
	mul.rn.f32 	%f274, %f964, %f964;
	and.b32  	%r445, %r1006, 1;
	setp.eq.b32 	%p7, %r445, 1;
	selp.f32 	%f275, %f964, 0f3F800000, %p7;
	fma.rn.f32 	%f276, %f274, %f275, 0f00000000;
	fma.rn.f32 	%f277, %f274, 0f37CBAC00, 0fBAB607ED;
	selp.f32 	%f278, 0fB94D4153, %f277, %p7;
	selp.f32 	%f279, 0f3C0885E4, 0f3D2AAABB, %p7;
	fma.rn.f32 	%f280, %f278, %f274, %f279;
	selp.f32 	%f281, 0fBE2AAAA8, 0fBEFFFFFF, %p7;
	fma.rn.f32 	%f282, %f280, %f274, %f281;
	fma.rn.f32 	%f283, %f282, %f276, %f275;
	and.b32  	%r446, %r444, 2;
	setp.eq.s32 	%p8, %r446, 0;
	mov.f32 	%f284, 0f00000000;
	sub.f32 	%f285, %f284, %f283;
	selp.f32 	%f24, %f283, %f285, %p8;
	@%p6 bra 	$L__BB0_16;
	setp.eq.f32 	%p9, %f23, 0f7F800000;
	@%p9 bra 	$L__BB0_15;
	mov.b32 	%r16, %f17;
	shl.b32 	%r448, %r16, 8;
	or.b32  	%r17, %r448, -2147483648;
	mov.b64 	%rd439, 0;
	mov.b32 	%r1007, 0;
	mov.u64 	%rd437, __cudart_i2opi_f;
	mov.u64 	%rd438, %rd1;
$L__BB0_11:
	.pragma "nounroll";
	ld.global.nc.u32 	%r449, [%rd437];
	mad.wide.u32 	%rd216, %r449, %r17, %rd439;
	shr.u64 	%rd439, %rd216, 32;
	st.local.u32 	[%rd438], %rd216;
	add.s32 	%r1007, %r1007, 1;
	add.s64 	%rd438, %rd438, 4;
	add.s64 	%rd437, %rd437, 4;
	setp.ne.s32 	%p10, %r1007, 6;
	@%p10 bra 	$L__BB0_11;
	shr.u32 	%r450, %r16, 23;
	st.local.u32 	[%rd1+24], %rd439;
	and.b32  	%r20, %r450, 31;
	add.s32 	%r451, %r450, -128;
	shr.u32 	%r452, %r451, 5;
	mul.wide.u32 	%rd217, %r452, 4;
	sub.s64 	%rd16, %rd1, %rd217;
	ld.local.u32 	%r1008, [%rd16+24];
	ld.local.u32 	%r1009, [%rd16+20];
	setp.eq.s32 	%p11, %r20, 0;
	@%p11 bra 	$L__BB0_14;
	shf.l.wrap.b32 	%r1008, %r1009, %r1008, %r20;
	ld.local.u32 	%r453, [%rd16+16];
	shf.l.wrap.b32 	%r1009, %r453, %r1009, %r20;
$L__BB0_14:
	shr.u32 	%r454, %r1008, 30;
	shf.l.wrap.b32 	%r455, %r1009, %r1008, 2;
	shl.b32 	%r456, %r1009, 2;
	shr.u32 	%r457, %r455, 31;
	add.s32 	%r1010, %r457, %r454;
	shr.s32 	%r458, %r455, 31;
	xor.b32  	%r459, %r458, %r455;
	xor.b32  	%r460, %r458, %r456;
	cvt.u64.u32 	%rd218, %r459;
	shl.b64 	%rd219, %rd218, 32;
	cvt.u64.u32 	%rd220, %r460;
	or.b64  	%rd221, %rd219, %rd220;
	cvt.rn.f64.s64 	%fd3, %rd221;
	mul.f64 	%fd4, %fd3, 0d3BF921FB54442D19;
	cvt.rn.f32.f64 	%f286, %fd4;
	neg.f32 	%f287, %f286;
	setp.lt.s32 	%p12, %r455, 0;
	selp.f32 	%f965, %f287, %f286, %p12;
	bra.uni 	$L__BB0_16;
$L__BB0_15:
	mov.f32 	%f288, 0f00000000;
	mul.rn.f32 	%f965, %f17, %f288;
	mov.b32 	%r1010, 0;
$L__BB0_16:
	mul.rn.f32 	%f289, %f965, %f965;
	and.b32  	%r462, %r1010, 1;
	setp.eq.b32 	%p13, %r462, 1;
	selp.f32 	%f290, 0f3F800000, %f965, %p13;
	fma.rn.f32 	%f291, %f289, %f290, 0f00000000;
	fma.rn.f32 	%f292, %f289, 0f37CBAC00, 0fBAB607ED;
	selp.f32 	%f293, %f292, 0fB94D4153, %p13;
	selp.f32 	%f294, 0f3D2AAABB, 0f3C0885E4, %p13;
	fma.rn.f32 	%f295, %f293, %f289, %f294;
	selp.f32 	%f296, 0fBEFFFFFF, 0fBE2AAAA8, %p13;
	fma.rn.f32 	%f297, %f295, %f289, %f296;
	fma.rn.f32 	%f298, %f297, %f291, %f290;
	and.b32  	%r463, %r1010, 2;
	setp.eq.s32 	%p14, %r463, 0;
	mov.f32 	%f299, 0f00000000;
	sub.f32 	%f300, %f299, %f298;
	selp.f32 	%f301, %f298, %f300, %p14;
	mul.f32 	%f302, %f2, %f301;
	fma.rn.f32 	%f303, %f24, %f1, %f302;
	st.shared.f32 	[%r3+8], %f303;
	mul.f32 	%f304, %f24, %f2;
	mul.f32 	%f305, %f1, %f301;
	sub.f32 	%f306, %f304, %f305;
	st.shared.f32 	[%r3+12], %f306;
	shl.b32 	%r464, %r1, 1;
	cvt.rn.f32.u32 	%f307, %r464;
	mul.f32 	%f28, %f307, 0f3DC90FDB;
	mul.f32 	%f308, %f28, 0f3F22F983;
	cvt.rni.s32.f32 	%r1018, %f308;
	cvt.rn.f32.s32 	%f309, %r1018;
	fma.rn.f32 	%f310, %f309, 0fBFC90FDA, %f28;
	fma.rn.f32 	%f311, %f309, 0fB3A22168, %f310;
	fma.rn.f32 	%f967, %f309, 0fA7C234C5, %f311;
	abs.f32 	%f30, %f28;
	setp.ltu.f32 	%p15, %f30, 0f47CE4780;
	mov.u32 	%r1014, %r1018;
	mov.f32 	%f966, %f967;
	@%p15 bra 	$L__BB0_24;
	setp.eq.f32 	%p16, %f30, 0f7F800000;
	@%p16 bra 	$L__BB0_23;
	mov.b64 	%rd442, 0;
	mov.b32 	%r1011, 0;
	mov.u64 	%rd440, __cudart_i2opi_f;
	mov.b32 	%r31, %f28;
	shl.b32 	%r467, %r31, 8;
	or.b32  	%r468, %r467, -2147483648;
	mov.u64 	%rd441, %rd2;
$L__BB0_19:
	.pragma "nounroll";
	ld.global.nc.u32 	%r466, [%rd440];
	mad.wide.u32 	%rd224, %r466, %r468, %rd442;
	shr.u64 	%rd442, %rd224, 32;
	st.local.u32 	[%rd441], %rd224;
	add.s32 	%r1011, %r1011, 1;
	add.s64 	%rd441, %rd441, 4;
	add.s64 	%rd440, %rd440, 4;
	setp.ne.s32 	%p17, %r1011, 6;
	@%p17 bra 	$L__BB0_19;
	shr.u32 	%r469, %r31, 23;
	st.local.u32 	[%rd2+24], %rd442;
	and.b32  	%r33, %r469, 31;
	add.s32 	%r470, %r469, -128;
	shr.u32 	%r471, %r470, 5;
	mul.wide.u32 	%rd225, %r471, 4;
	sub.s64 	%rd23, %rd2, %rd225;
	ld.local.u32 	%r1012, [%rd23+24];
	ld.local.u32 	%r1013, [%rd23+20];
	setp.eq.s32 	%p18, %r33, 0;
	@%p18 bra 	$L__BB0_22;
	shf.l.wrap.b32 	%r1012, %r1013, %r1012, %r33;
	ld.local.u32 	%r472, [%rd23+16];
	shf.l.wrap.b32 	%r1013, %r472, %r1013, %r33;
$L__BB0_22:
	shr.u32 	%r473, %r1012, 30;
	shf.l.wrap.b32 	%r474, %r1013, %r1012, 2;
	shl.b32 	%r475, %r1013, 2;
	shr.u32 	%r476, %r474, 31;
	add.s32 	%r1014, %r476, %r473;
	shr.s32 	%r477, %r474, 31;
	xor.b32  	%r478, %r477, %r474;
	xor.b32  	%r479, %r477, %r475;
	cvt.u64.u32 	%rd226, %r478;
	shl.b64 	%rd227, %rd226, 32;
	cvt.u64.u32 	%rd228, %r479;
	or.b64  	%rd229, %rd227, %rd228;
	cvt.rn.f64.s64 	%fd5, %rd229;
	mul.f64 	%fd6, %fd5, 0d3BF921FB54442D19;
	cvt.rn.f32.f64 	%f312, %fd6;
	neg.f32 	%f313, %f312;
	setp.lt.s32 	%p19, %r474, 0;
	selp.f32 	%f966, %f313, %f312, %p19;
	bra.uni 	$L__BB0_24;
$L__BB0_23:
	mov.f32 	%f314, 0f00000000;
	mul.rn.f32 	%f966, %f28, %f314;
	mov.b32 	%r1014, 0;
$L__BB0_24:
	abs.f32 	%f34, %f28;
	setp.ltu.f32 	%p20, %f34, 0f47CE4780;
	add.s32 	%r481, %r1014, 1;
	mul.rn.f32 	%f315, %f966, %f966;
	and.b32  	%r482, %r1014, 1;
	setp.eq.b32 	%p21, %r482, 1;
	selp.f32 	%f316, %f966, 0f3F800000, %p21;
	fma.rn.f32 	%f317, %f315, %f316, 0f00000000;
	fma.rn.f32 	%f318, %f315, 0f37CBAC00, 0fBAB607ED;
	selp.f32 	%f319, 0fB94D4153, %f318, %p21;
	selp.f32 	%f320, 0f3C0885E4, 0f3D2AAABB, %p21;
	fma.rn.f32 	%f321, %f319, %f315, %f320;
	selp.f32 	%f322, 0fBE2AAAA8, 0fBEFFFFFF, %p21;
	fma.rn.f32 	%f323, %f321, %f315, %f322;
	fma.rn.f32 	%f324, %f323, %f317, %f316;
	and.b32  	%r483, %r481, 2;
	setp.eq.s32 	%p22, %r483, 0;
	mov.f32 	%f325, 0f00000000;
	sub.f32 	%f326, %f325, %f324;
	selp.f32 	%f35, %f324, %f326, %p22;
	@%p20 bra 	$L__BB0_32;
	setp.eq.f32 	%p23, %f34, 0f7F800000;
	@%p23 bra 	$L__BB0_31;
	mov.b32 	%r42, %f28;
	shl.b32 	%r485, %r42, 8;
	or.b32  	%r43, %r485, -2147483648;
	mov.b64 	%rd445, 0;
	mov.b32 	%r1015, 0;
	mov.u64 	%rd443, __cudart_i2opi_f;
	mov.u64 	%rd444, %rd1;
$L__BB0_27:
	.pragma "nounroll";
	ld.global.nc.u32 	%r486, [%rd443];
	mad.wide.u32 	%rd232, %r486, %r43, %rd445;
	shr.u64 	%rd445, %rd232, 32;
	st.local.u32 	[%rd444], %rd232;
	add.s32 	%r1015, %r1015, 1;
	add.s64 	%rd444, %rd444, 4;
	add.s64 	%rd443, %rd443, 4;
	setp.ne.s32 	%p24, %r1015, 6;
	@%p24 bra 	$L__BB0_27;
	shr.u32 	%r487, %r42, 23;
	st.local.u32 	[%rd1+24], %rd445;
	and.b32  	%r46, %r487, 31;
	add.s32 	%r488, %r487, -128;
	shr.u32 	%r489, %r488, 5;
	mul.wide.u32 	%rd233, %r489, 4;
	sub.s64 	%rd30, %rd1, %rd233;
	ld.local.u32 	%r1016, [%rd30+24];
	ld.local.u32 	%r1017, [%rd30+20];
	setp.eq.s32 	%p25, %r46, 0;
	@%p25 bra 	$L__BB0_30;
	shf.l.wrap.b32 	%r1016, %r1017, %r1016, %r46;
	ld.local.u32 	%r490, [%rd30+16];
	shf.l.wrap.b32 	%r1017, %r490, %r1017, %r46;
$L__BB0_30:
	shr.u32 	%r491, %r1016, 30;
	shf.l.wrap.b32 	%r492, %r1017, %r1016, 2;
	shl.b32 	%r493, %r1017, 2;
	shr.u32 	%r494, %r492, 31;
	add.s32 	%r1018, %r494, %r491;
	shr.s32 	%r495, %r492, 31;
	xor.b32  	%r496, %r495, %r492;
	xor.b32  	%r497, %r495, %r493;
	cvt.u64.u32 	%rd234, %r496;
	shl.b64 	%rd235, %rd234, 32;
	cvt.u64.u32 	%rd236, %r497;
	or.b64  	%rd237, %rd235, %rd236;
	cvt.rn.f64.s64 	%fd7, %rd237;
	mul.f64 	%fd8, %fd7, 0d3BF921FB54442D19;
	cvt.rn.f32.f64 	%f327, %fd8;
	neg.f32 	%f328, %f327;
	setp.lt.s32 	%p26, %r492, 0;
	selp.f32 	%f967, %f328, %f327, %p26;
	bra.uni 	$L__BB0_32;
$L__BB0_31:
	mov.f32 	%f329, 0f00000000;
	mul.rn.f32 	%f967, %f28, %f329;
	mov.b32 	%r1018, 0;
$L__BB0_32:
	mul.rn.f32 	%f330, %f967, %f967;
	and.b32  	%r499, %r1018, 1;
	setp.eq.b32 	%p27, %r499, 1;
	selp.f32 	%f331, 0f3F800000, %f967, %p27;
	fma.rn.f32 	%f332, %f330, %f331, 0f00000000;
	fma.rn.f32 	%f333, %f330, 0f37CBAC00, 0fBAB607ED;
	selp.f32 	%f334, %f333, 0fB94D4153, %p27;
	selp.f32 	%f335, 0f3D2AAABB, 0f3C0885E4, %p27;
	fma.rn.f32 	%f336, %f334, %f330, %f335;
	selp.f32 	%f337, 0fBEFFFFFF, 0fBE2AAAA8, %p27;
	fma.rn.f32 	%f338, %f336, %f330, %f337;
	fma.rn.f32 	%f339, %f338, %f332, %f331;
	and.b32  	%r500, %r1018, 2;
	setp.eq.s32 	%p28, %r500, 0;
	mov.f32 	%f340, 0f00000000;
	sub.f32 	%f341, %f340, %f339;
	selp.f32 	%f342, %f339, %f341, %p28;
	mul.f32 	%f343, %f4, %f342;
	fma.rn.f32 	%f344, %f35, %f3, %f343;
	st.shared.f32 	[%r3+16], %f344;
	mul.f32 	%f345, %f35, %f4;
	mul.f32 	%f346, %f3, %f342;
	sub.f32 	%f347, %f345, %f346;
	st.shared.f32 	[%r3+20], %f347;
	mul.lo.s32 	%r501, %r1, 3;
	cvt.rn.f32.u32 	%f348, %r501;
	mul.f32 	%f39, %f348, 0f3DC90FDB;
	mul.f32 	%f349, %f39, 0f3F22F983;
	cvt.rni.s32.f32 	%r1026, %f349;
	cvt.rn.f32.s32 	%f350, %r1026;
	fma.rn.f32 	%f351, %f350, 0fBFC90FDA, %f39;
	fma.rn.f32 	%f352, %f350, 0fB3A22168, %f351;
	fma.rn.f32 	%f969, %f350, 0fA7C234C5, %f352;
	abs.f32 	%f41, %f39;
	setp.ltu.f32 	%p29, %f41, 0f47CE4780;
	mov.u32 	%r1022, %r1026;
	mov.f32 	%f968, %f969;
	@%p29 bra 	$L__BB0_40;
	setp.eq.f32 	%p30, %f41, 0f7F800000;
	@%p30 bra 	$L__BB0_39;
	mov.b64 	%rd448, 0;
	mov.b32 	%r1019, 0;
	mov.u64 	%rd446, __cudart_i2opi_f;
	mov.b32 	%r57, %f39;
	shl.b32 	%r504, %r57, 8;
	or.b32  	%r505, %r504, -2147483648;
	mov.u64 	%rd447, %rd2;
$L__BB0_35:
	.pragma "nounroll";
	ld.global.nc.u32 	%r503, [%rd446];
	mad.wide.u32 	%rd240, %r503, %r505, %rd448;
	shr.u64 	%rd448, %rd240, 32;
	st.local.u32 	[%rd447], %rd240;
	add.s32 	%r1019, %r1019, 1;
	add.s64 	%rd447, %rd447, 4;
	add.s64 	%rd446, %rd446, 4;
	setp.ne.s32 	%p31, %r1019, 6;
	@%p31 bra 	$L__BB0_35;
	shr.u32 	%r506, %r57, 23;
	st.local.u32 	[%rd2+24], %rd448;
	and.b32  	%r59, %r506, 31;
	add.s32 	%r507, %r506, -128;
	shr.u32 	%r508, %r507, 5;
	mul.wide.u32 	%rd241, %r508, 4;
	sub.s64 	%rd37, %rd2, %rd241;
	ld.local.u32 	%r1020, [%rd37+24];
	ld.local.u32 	%r1021, [%rd37+20];
	setp.eq.s32 	%p32, %r59, 0;
	@%p32 bra 	$L__BB0_38;
	shf.l.wrap.b32 	%r1020, %r1021, %r1020, %r59;
	ld.local.u32 	%r509, [%rd37+16];
	shf.l.wrap.b32 	%r1021, %r509, %r1021, %r59;
$L__BB0_38:
	shr.u32 	%r510, %r1020, 30;
	shf.l.wrap.b32 	%r511, %r1021, %r1020, 2;
	shl.b32 	%r512, %r1021, 2;
	shr.u32 	%r513, %r511, 31;
	add.s32 	%r1022, %r513, %r510;
	shr.s32 	%r514, %r511, 31;
	xor.b32  	%r515, %r514, %r511;
	xor.b32  	%r516, %r514, %r512;
	cvt.u64.u32 	%rd242, %r515;
	shl.b64 	%rd243, %rd242, 32;
	cvt.u64.u32 	%rd244, %r516;
	or.b64  	%rd245, %rd243, %rd244;
	cvt.rn.f64.s64 	%fd9, %rd245;
	mul.f64 	%fd10, %fd9, 0d3BF921FB54442D19;
	cvt.rn.f32.f64 	%f353, %fd10;
	neg.f32 	%f354, %f353;
	setp.lt.s32 	%p33, %r511, 0;
	selp.f32 	%f968, %f354, %f353, %p33;
	bra.uni 	$L__BB0_40;
$L__BB0_39:
	mov.f32 	%f355, 0f00000000;
	mul.rn.f32 	%f968, %f39, %f355;
	mov.b32 	%r1022, 0;
$L__BB0_40:
	abs.f32 	%f45, %f39;
	setp.ltu.f32 	%p34, %f45, 0f47CE4780;
	add.s32 	%r518, %r1022, 1;
	mul.rn.f32 	%f356, %f968, %f968;
	and.b32  	%r519, %r1022, 1;
	setp.eq.b32 	%p35, %r519, 1;
	selp.f32 	%f357, %f968, 0f3F800000, %p35;
	fma.rn.f32 	%f358, %f356, %f357, 0f00000000;
	fma.rn.f32 	%f359, %f356, 0f37CBAC00, 0fBAB607ED;
	selp.f32 	%f360, 0fB94D4153, %f359, %p35;
	selp.f32 	%f361, 0f3C0885E4, 0f3D2AAABB, %p35;
	fma.rn.f32 	%f362, %f360, %f356, %f361;
	selp.f32 	%f363, 0fBE2AAAA8, 0fBEFFFFFF, %p35;
	fma.rn.f32 	%f364, %f362, %f356, %f363;
	fma.rn.f32 	%f365, %f364, %f358, %f357;
	and.b32  	%r520, %r518, 2;
	setp.eq.s32 	%p36, %r520, 0;
	mov.f32 	%f366, 0f00000000;
	sub.f32 	%f367, %f366, %f365;
	selp.f32 	%f46, %f365, %f367, %p36;
	@%p34 bra 	$L__BB0_48;
	setp.eq.f32 	%p37, %f45, 0f7F800000;
	@%p37 bra 	$L__BB0_47;
	mov.b32 	%r68, %f39;
	shl.b32 	%r522, %r68, 8;
	or.b32  	%r69, %r522, -2147483648;
	mov.b64 	%rd451, 0;
	mov.b32 	%r1023, 0;
	mov.u64 	%rd449, __cudart_i2opi_f;
	mov.u64 	%rd450, %rd1;
$L__BB0_43:
	.pragma "nounroll";
	ld.global.nc.u32 	%r523, [%rd449];
	mad.wide.u32 	%rd248, %r523, %r69, %rd451;
	shr.u64 	%rd451, %rd248, 32;
	st.local.u32 	[%rd450], %rd248;
	add.s32 	%r1023, %r1023, 1;
	add.s64 	%rd450, %rd450, 4;
	add.s64 	%rd449, %rd449, 4;
	setp.ne.s32 	%p38, %r1023, 6;
	@%p38 bra 	$L__BB0_43;
	shr.u32 	%r524, %r68, 23;
	st.local.u32 	[%rd1+24], %rd451;
	and.b32  	%r72, %r524, 31;
	add.s32 	%r525, %r524, -128;
	shr.u32 	%r526, %r525, 5;
	mul.wide.u32 	%rd249, %r526, 4;
	sub.s64 	%rd44, %rd1, %rd249;
	ld.local.u32 	%r1024, [%rd44+24];
	ld.local.u32 	%r1025, [%rd44+20];
	setp.eq.s32 	%p39, %r72, 0;
	@%p39 bra 	$L__BB0_46;
	shf.l.wrap.b32 	%r1024, %r1025, %r1024, %r72;
	ld.local.u32 	%r527, [%rd44+16];
	shf.l.wrap.b32 	%r1025, %r527, %r1025, %r72;
$L__BB0_46:
	shr.u32 	%r528, %r1024, 30;
	shf.l.wrap.b32 	%r529, %r1025, %r1024, 2;
	shl.b32 	%r530, %r1025, 2;
	shr.u32 	%r531, %r529, 31;
	add.s32 	%r1026, %r531, %r528;
	shr.s32 	%r532, %r529, 31;
	xor.b32  	%r533, %r532, %r529;
	xor.b32  	%r534, %r532, %r530;
	cvt.u64.u32 	%rd250, %r533;
	shl.b64 	%rd251, %rd250, 32;
	cvt.u64.u32 	%rd252, %r534;
	or.b64  	%rd253, %rd251, %rd252;
	cvt.rn.f64.s64 	%fd11, %rd253;
	mul.f64 	%fd12, %fd11, 0d3BF921FB54442D19;
	cvt.rn.f32.f64 	%f368, %fd12;
	neg.f32 	%f369, %f368;
	setp.lt.s32 	%p40, %r529, 0;
	selp.f32 	%f969, %f369, %f368, %p40;
	bra.uni 	$L__BB0_48;
$L__BB0_47:
	mov.f32 	%f370, 0f00000000;
	mul.rn.f32 	%f969, %f39, %f370;
	mov.b32 	%r1026, 0;
$L__BB0_48:
	mul.rn.f32 	%f371, %f969, %f969;
	and.b32  	%r536, %r1026, 1;
	setp.eq.b32 	%p41, %r536, 1;
	selp.f32 	%f372, 0f3F800000, %f969, %p41;
	fma.rn.f32 	%f373, %f371, %f372, 0f00000000;
	fma.rn.f32 	%f374, %f371, 0f37CBAC00, 0fBAB607ED;
	selp.f32 	%f375, %f374, 0fB94D4153, %p41;
	selp.f32 	%f376, 0f3D2AAABB, 0f3C0885E4, %p41;
	fma.rn.f32 	%f377, %f375, %f371, %f376;
	selp.f32 	%f378, 0fBEFFFFFF, 0fBE2AAAA8, %p41;
	fma.rn.f32 	%f379, %f377, %f371, %f378;
	fma.rn.f32 	%f380, %f379, %f373, %f372;
	and.b32  	%r537, %r1026, 2;
	setp.eq.s32 	%p42, %r537, 0;
	mov.f32 	%f381, 0f00000000;
	sub.f32 	%f382, %f381, %f380;
	selp.f32 	%f383, %f380, %f382, %p42;
	mul.f32 	%f384, %f6, %f383;
	fma.rn.f32 	%f385, %f46, %f5, %f384;
	st.shared.f32 	[%r3+24], %f385;
	mul.f32 	%f386, %f46, %f6;
	mul.f32 	%f387, %f5, %f383;
	sub.f32 	%f388, %f386, %f387;
	st.shared.f32 	[%r3+28], %f388;
	shl.b32 	%r538, %r1, 2;
	cvt.rn.f32.u32 	%f389, %r538;
	mul.f32 	%f50, %f389, 0f3DC90FDB;
	mul.f32 	%f390, %f50, 0f3F22F983;
	cvt.rni.s32.f32 	%r1034, %f390;
	cvt.rn.f32.s32 	%f391, %r1034;
	fma.rn.f32 	%f392, %f391, 0fBFC90FDA, %f50;
	fma.rn.f32 	%f393, %f391, 0fB3A22168, %f392;
	fma.rn.f32 	%f971, %f391, 0fA7C234C5, %f393;
	abs.f32 	%f52, %f50;
	setp.ltu.f32 	%p43, %f52, 0f47CE4780;
	mov.u32 	%r1030, %r1034;
	mov.f32 	%f970, %f971;
	@%p43 bra 	$L__BB0_56;
	setp.eq.f32 	%p44, %f52, 0f7F800000;
	@%p44 bra 	$L__BB0_55;
	mov.b32 	%r82, %f50;
	shl.b32 	%r540, %r82, 8;
	or.b32  	%r83, %r540, -2147483648;
	mov.b64 	%rd454, 0;
	mov.b32 	%r1027, 0;
	mov.u64 	%rd452, __cudart_i2opi_f;
	mov.u64 	%rd453, %rd2;
$L__BB0_51:
	.pragma "nounroll";
	ld.global.nc.u32 	%r541, [%rd452];
	mad.wide.u32 	%rd256, %r541, %r83, %rd454;
	shr.u64 	%rd454, %rd256, 32;
	st.local.u32 	[%rd453], %rd256;
	add.s32 	%r1027, %r1027, 1;
	add.s64 	%rd453, %rd453, 4;
	add.s64 	%rd452, %rd452, 4;
	setp.ne.s32 	%p45, %r1027, 6;
	@%p45 bra 	$L__BB0_51;
	shr.u32 	%r542, %r82, 23;
	st.local.u32 	[%rd2+24], %rd454;
	and.b32  	%r86, %r542, 31;
	add.s32 	%r543, %r542, -128;
	shr.u32 	%r544, %r543, 5;
	mul.wide.u32 	%rd257, %r544, 4;
	sub.s64 	%rd51, %rd2, %rd257;
	ld.local.u32 	%r1028, [%rd51+24];
	ld.local.u32 	%r1029, [%rd51+20];
	setp.eq.s32 	%p46, %r86, 0;
	@%p46 bra 	$L__BB0_54;
	shf.l.wrap.b32 	%r1028, %r1029, %r1028, %r86;
	ld.local.u32 	%r545, [%rd51+16];
	shf.l.wrap.b32 	%r1029, %r545, %r1029, %r86;
$L__BB0_54:
	shr.u32 	%r546, %r1028, 30;
	shf.l.wrap.b32 	%r547, %r1029, %r1028, 2;
	shl.b32 	%r548, %r1029, 2;
	shr.u32 	%r549, %r547, 31;
	add.s32 	%r1030, %r549, %r546;
	shr.s32 	%r550, %r547, 31;
	xor.b32  	%r551, %r550, %r547;
	xor.b32  	%r552, %r550, %r548;
	cvt.u64.u32 	%rd258, %r551;
	shl.b64 	%rd259, %rd258, 32;
	cvt.u64.u32 	%rd260, %r552;
	or.b64  	%rd261, %rd259, %rd260;
	cvt.rn.f64.s64 	%fd13, %rd261;
	mul.f64 	%fd14, %fd13, 0d3BF921FB54442D19;
	cvt.rn.f32.f64 	%f394, %fd14;
	neg.f32 	%f395, %f394;
	setp.lt.s32 	%p47, %r547, 0;
	selp.f32 	%f970, %f395, %f394, %p47;
	bra.uni 	$L__BB0_56;
$L__BB0_55:
	mov.f32 	%f396, 0f00000000;
	mul.rn.f32 	%f970, %f50, %f396;
	mov.b32 	%r1030, 0;
$L__BB0_56:
	setp.ltu.f32 	%p48, %f52, 0f47CE4780;
	add.s32 	%r554, %r1030, 1;
	mul.rn.f32 	%f397, %f970, %f970;
	and.b32  	%r555, %r1030, 1;
	setp.eq.b32 	%p49, %r555, 1;
	selp.f32 	%f398, %f970, 0f3F800000, %p49;
	fma.rn.f32 	%f399, %f397, %f398, 0f00000000;
	fma.rn.f32 	%f400, %f397, 0f37CBAC00, 0fBAB607ED;
	selp.f32 	%f401, 0fB94D4153, %f400, %p49;
	selp.f32 	%f402, 0f3C0885E4, 0f3D2AAABB, %p49;
	fma.rn.f32 	%f403, %f401, %f397, %f402;
	selp.f32 	%f404, 0fBE2AAAA8, 0fBEFFFFFF, %p49;
	fma.rn.f32 	%f405, %f403, %f397, %f404;
	fma.rn.f32 	%f406, %f405, %f399, %f398;
	and.b32  	%r556, %r554, 2;
	setp.eq.s32 	%p50, %r556, 0;
	mov.f32 	%f407, 0f00000000;
	sub.f32 	%f408, %f407, %f406;
	selp.f32 	%f56, %f406, %f408, %p50;
	@%p48 bra 	$L__BB0_64;
	setp.eq.f32 	%p51, %f52, 0f7F800000;
	@%p51 bra 	$L__BB0_63;
	mov.b32 	%r95, %f50;
	shl.b32 	%r558, %r95, 8;
	or.b32  	%r96, %r558, -2147483648;
	mov.b64 	%rd457, 0;
	mov.b32 	%r1031, 0;
	mov.u64 	%rd455, __cudart_i2opi_f;
	mov.u64 	%rd456, %rd1;
$L__BB0_59:
	.pragma "nounroll";
	ld.global.nc.u32 	%r559, [%rd455];
	mad.wide.u32 	%rd264, %r559, %r96, %rd457;
	shr.u64 	%rd457, %rd264, 32;
	st.local.u32 	[%rd456], %rd264;
	add.s32 	%r1031, %r1031, 1;
	add.s64 	%rd456, %rd456, 4;
	add.s64 	%rd455, %rd455, 4;
	setp.ne.s32 	%p52, %r1031, 6;
	@%p52 bra 	$L__BB0_59;
	shr.u32 	%r560, %r95, 23;
	st.local.u32 	[%rd1+24], %rd457;
	and.b32  	%r99, %r560, 31;
	add.s32 	%r561, %r560, -128;
	shr.u32 	%r562, %r561, 5;
	mul.wide.u32 	%rd265, %r562, 4;
	sub.s64 	%rd58, %rd1, %rd265;
	ld.local.u32 	%r1032, [%rd58+24];
	ld.local.u32 	%r1033, [%rd58+20];
	setp.eq.s32 	%p53, %r99, 0;
	@%p53 bra 	$L__BB0_62;
	shf.l.wrap.b32 	%r1032, %r1033, %r1032, %r99;
	ld.local.u32 	%r563, [%rd58+16];
	shf.l.wrap.b32 	%r1033, %r563, %r1033, %r99;
$L__BB0_62:
	shr.u32 	%r564, %r1032, 30;
	shf.l.wrap.b32 	%r565, %r1033, %r1032, 2;
	shl.b32 	%r566, %r1033, 2;
	shr.u32 	%r567, %r565, 31;
	add.s32 	%r1034, %r567, %r564;
	shr.s32 	%r568, %r565, 31;
	xor.b32  	%r569, %r568, %r565;
	xor.b32  	%r570, %r568, %r566;
	cvt.u64.u32 	%rd266, %r569;
	shl.b64 	%rd267, %rd266, 32;
	cvt.u64.u32 	%rd268, %r570;
	or.b64  	%rd269, %rd267, %rd268;
	cvt.rn.f64.s64 	%fd15, %rd269;
	mul.f64 	%fd16, %fd15, 0d3BF921FB54442D19;
	cvt.rn.f32.f64 	%f409, %fd16;
	neg.f32 	%f410, %f409;
	setp.lt.s32 	%p54, %r565, 0;
	selp.f32 	%f971, %f410, %f409, %p54;
	bra.uni 	$L__BB0_64;
$L__BB0_63:
	mov.f32 	%f411, 0f00000000;
	mul.rn.f32 	%f971, %f50, %f411;
	mov.b32 	%r1034, 0;
$L__BB0_64:
	mul.rn.f32 	%f412, %f971, %f971;
	and.b32  	%r572, %r1034, 1;
	setp.eq.b32 	%p55, %r572, 1;
	selp.f32 	%f413, 0f3F800000, %f971, %p55;
	fma.rn.f32 	%f414, %f412, %f413, 0f00000000;
	fma.rn.f32 	%f415, %f412, 0f37CBAC00, 0fBAB607ED;
	selp.f32 	%f416, %f415, 0fB94D4153, %p55;
	selp.f32 	%f417, 0f3D2AAABB, 0f3C0885E4, %p55;
	fma.rn.f32 	%f418, %f416, %f412, %f417;
	selp.f32 	%f419, 0fBEFFFFFF, 0fBE2AAAA8, %p55;
	fma.rn.f32 	%f420, %f418, %f412, %f419;
	fma.rn.f32 	%f421, %f420, %f414, %f413;
	and.b32  	%r573, %r1034, 2;
	setp.eq.s32 	%p56, %r573, 0;
	mov.f32 	%f422, 0f00000000;
	sub.f32 	%f423, %f422, %f421;
	selp.f32 	%f424, %f421, %f423, %p56;
	mul.f32 	%f425, %f8, %f424;
	fma.rn.f32 	%f426, %f56, %f7, %f425;
	st.shared.f32 	[%r3+32], %f426;
	mul.f32 	%f427, %f56, %f8;
	mul.f32 	%f428, %f7, %f424;
	sub.f32 	%f429, %f427, %f428;
	st.shared.f32 	[%r3+36], %f429;
	mul.lo.s32 	%r574, %r1, 5;
	cvt.rn.f32.u32 	%f430, %r574;
	mul.f32 	%f60, %f430, 0f3DC90FDB;
	mul.f32 	%f431, %f60, 0f3F22F983;
	cvt.rni.s32.f32 	%r1042, %f431;
	cvt.rn.f32.s32 	%f432, %r1042;
	fma.rn.f32 	%f433, %f432, 0fBFC90FDA, %f60;
	fma.rn.f32 	%f434, %f432, 0fB3A22168, %f433;
	fma.rn.f32 	%f973, %f432, 0fA7C234C5, %f434;
	abs.f32 	%f62, %f60;
	setp.ltu.f32 	%p57, %f62, 0f47CE4780;
	mov.u32 	%r1038, %r1042;
	mov.f32 	%f972, %f973;
	@%p57 bra 	$L__BB0_72;
	setp.eq.f32 	%p58, %f62, 0f7F800000;
	@%p58 bra 	$L__BB0_71;
	mov.b32 	%r109, %f60;
	shl.b32 	%r576, %r109, 8;
	or.b32  	%r110, %r576, -2147483648;
	mov.b64 	%rd460, 0;
	mov.b32 	%r1035, 0;
	mov.u64 	%rd458, __cudart_i2opi_f;
	mov.u64 	%rd459, %rd2;
$L__BB0_67:
	.pragma "nounroll";
	ld.global.nc.u32 	%r577, [%rd458];
	mad.wide.u32 	%rd272, %r577, %r110, %rd460;
	shr.u64 	%rd460, %rd272, 32;
	st.local.u32 	[%rd459], %rd272;
	add.s32 	%r1035, %r1035, 1;
	add.s64 	%rd459, %rd459, 4;
	add.s64 	%rd458, %rd458, 4;
	setp.ne.s32 	%p59, %r1035, 6;
	@%p59 bra 	$L__BB0_67;
	shr.u32 	%r578, %r109, 23;
	st.local.u32 	[%rd2+24], %rd460;
	and.b32  	%r113, %r578, 31;
	add.s32 	%r579, %r578, -128;
	shr.u32 	%r580, %r579, 5;
	mul.wide.u32 	%rd273, %r580, 4;
	sub.s64 	%rd65, %rd2, %rd273;
	ld.local.u32 	%r1036, [%rd65+24];
	ld.local.u32 	%r1037, [%rd65+20];
	setp.eq.s32 	%p60, %r113, 0;
	@%p60 bra 	$L__BB0_70;
	shf.l.wrap.b32 	%r1036, %r1037, %r1036, %r113;
	ld.local.u32 	%r581, [%rd65+16];
	shf.l.wrap.b32 	%r1037, %r581, %r1037, %r113;
$L__BB0_70:
	shr.u32 	%r582, %r1036, 30;
	shf.l.wrap.b32 	%r583, %r1037, %r1036, 2;
	shl.b32 	%r584, %r1037, 2;
	shr.u32 	%r585, %r583, 31;
	add.s32 	%r1038, %r585, %r582;
	shr.s32 	%r586, %r583, 31;
	xor.b32  	%r587, %r586, %r583;
	xor.b32  	%r588, %r586, %r584;
	cvt.u64.u32 	%rd274, %r587;
	shl.b64 	%rd275, %rd274, 32;
	cvt.u64.u32 	%rd276, %r588;
	or.b64  	%rd277, %rd275, %rd276;
	cvt.rn.f64.s64 	%fd17, %rd277;
	mul.f64 	%fd18, %fd17, 0d3BF921FB54442D19;
	cvt.rn.f32.f64 	%f435, %fd18;
	neg.f32 	%f436, %f435;
	setp.lt.s32 	%p61, %r583, 0;
	selp.f32 	%f972, %f436, %f435, %p61;
	bra.uni 	$L__BB0_72;
$L__BB0_71:
	mov.f32 	%f437, 0f00000000;
	mul.rn.f32 	%f972, %f60, %f437;
	mov.b32 	%r1038, 0;
$L__BB0_72:
	setp.ltu.f32 	%p62, %f62, 0f47CE4780;
	add.s32 	%r590, %r1038, 1;
	mul.rn.f32 	%f438, %f972, %f972;
	and.b32  	%r591, %r1038, 1;
	setp.eq.b32 	%p63, %r591, 1;
	selp.f32 	%f439, %f972, 0f3F800000, %p63;
	fma.rn.f32 	%f440, %f438, %f439, 0f00000000;
	fma.rn.f32 	%f441, %f438, 0f37CBAC00, 0fBAB607ED;
	selp.f32 	%f442, 0fB94D4153, %f441, %p63;
	selp.f32 	%f443, 0f3C0885E4, 0f3D2AAABB, %p63;
	fma.rn.f32 	%f444, %f442, %f438, %f443;
	selp.f32 	%f445, 0fBE2AAAA8, 0fBEFFFFFF, %p63;
	fma.rn.f32 	%f446, %f444, %f438, %f445;
	fma.rn.f32 	%f447, %f446, %f440, %f439;
	and.b32  	%r592, %r590, 2;
	setp.eq.s32 	%p64, %r592, 0;
	mov.f32 	%f448, 0f00000000;
	sub.f32 	%f449, %f448, %f447;
	selp.f32 	%f66, %f447, %f449, %p64;
	@%p62 bra 	$L__BB0_80;
	setp.eq.f32 	%p65, %f62, 0f7F800000;
	@%p65 bra 	$L__BB0_79;
	mov.b32 	%r122, %f60;
	shl.b32 	%r594, %r122, 8;
	or.b32  	%r123, %r594, -2147483648;
	mov.b64 	%rd463, 0;
	mov.b32 	%r1039, 0;
	mov.u64 	%rd461, __cudart_i2opi_f;
	mov.u64 	%rd462, %rd1;
$L__BB0_75:
	.pragma "nounroll";
	ld.global.nc.u32 	%r595, [%rd461];
	mad.wide.u32 	%rd280, %r595, %r123, %rd463;
	shr.u64 	%rd463, %rd280, 32;
	st.local.u32 	[%rd462], %rd280;
	add.s32 	%r1039, %r1039, 1;
	add.s64 	%rd462, %rd462, 4;
	add.s64 	%rd461, %rd461, 4;
	setp.ne.s32 	%p66, %r1039, 6;
	@%p66 bra 	$L__BB0_75;
	shr.u32 	%r596, %r122, 23;
	st.local.u32 	[%rd1+24], %rd463;
	and.b32  	%r126, %r596, 31;
	add.s32 	%r597, %r596, -128;
	shr.u32 	%r598, %r597, 5;
	mul.wide.u32 	%rd281, %r598, 4;
	sub.s64 	%rd72, %rd1, %rd281;
	ld.local.u32 	%r1040, [%rd72+24];
	ld.local.u32 	%r1041, [%rd72+20];
	setp.eq.s32 	%p67, %r126, 0;
	@%p67 bra 	$L__BB0_78;
	shf.l.wrap.b32 	%r1040, %r1041, %r1040, %r126;
	ld.local.u32 	%r599, [%rd72+16];
	shf.l.wrap.b32 	%r1041, %r599, %r1041, %r126;
$L__BB0_78:
	shr.u32 	%r600, %r1040, 30;
	shf.l.wrap.b32 	%r601, %r1041, %r1040, 2;
	shl.b32 	%r602, %r1041, 2;
	shr.u32 	%r603, %r601, 31;
	add.s32 	%r1042, %r603, %r600;
	shr.s32 	%r604, %r601, 31;
	xor.b32  	%r605, %r604, %r601;
	xor.b32  	%r606, %r604, %r602;
	cvt.u64.u32 	%rd282, %r605;
	shl.b64 	%rd283, %rd282, 32;
	cvt.u64.u32 	%rd284, %r606;
	or.b64  	%rd285, %rd283, %rd284;
	cvt.rn.f64.s64 	%fd19, %rd285;
	mul.f64 	%fd20, %fd19, 0d3BF921FB54442D19;
	cvt.rn.f32.f64 	%f450, %fd20;
	neg.f32 	%f451, %f450;
	setp.lt.s32 	%p68, %r601, 0;
	selp.f32 	%f973, %f451, %f450, %p68;
	bra.uni 	$L__BB0_80;
$L__BB0_79:
	mov.f32 	%f452, 0f00000000;
	mul.rn.f32 	%f973, %f60, %f452;
	mov.b32 	%r1042, 0;
$L__BB0_80:
	mul.rn.f32 	%f453, %f973, %f973;
	and.b32  	%r608, %r1042, 1;
	setp.eq.b32 	%p69, %r608, 1;
	selp.f32 	%f454, 0f3F800000, %f973, %p69;
	fma.rn.f32 	%f455, %f453, %f454, 0f00000000;
	fma.rn.f32 	%f456, %f453, 0f37CBAC00, 0fBAB607ED;
	selp.f32 	%f457, %f456, 0fB94D4153, %p69;
	selp.f32 	%f458, 0f3D2AAABB, 0f3C0885E4, %p69;
	fma.rn.f32 	%f459, %f457, %f453, %f458;
	selp.f32 	%f460, 0fBEFFFFFF, 0fBE2AAAA8, %p69;
	fma.rn.f32 	%f461, %f459, %f453, %f460;
	fma.rn.f32 	%f462, %f461, %f455, %f454;
	and.b32  	%r609, %r1042, 2;
	setp.eq.s32 	%p70, %r609, 0;
	mov.f32 	%f463, 0f00000000;
	sub.f32 	%f464, %f463, %f462;
	selp.f32 	%f465, %f462, %f464, %p70;
	mul.f32 	%f466, %f10, %f465;
	fma.rn.f32 	%f467, %f66, %f9, %f466;
	st.shared.f32 	[%r3+40], %f467;
	mul.f32 	%f468, %f66, %f10;
	mul.f32 	%f469, %f9, %f465;
	sub.f32 	%f470, %f468, %f469;
	st.shared.f32 	[%r3+44], %f470;
	mul.lo.s32 	%r610, %r1, 6;
	cvt.rn.f32.u32 	%f471, %r610;
	mul.f32 	%f70, %f471, 0f3DC90FDB;
	mul.f32 	%f472, %f70, 0f3F22F983;
	cvt.rni.s32.f32 	%r1050, %f472;
	cvt.rn.f32.s32 	%f473, %r1050;
	fma.rn.f32 	%f474, %f473, 0fBFC90FDA, %f70;
	fma.rn.f32 	%f475, %f473, 0fB3A22168, %f474;
	fma.rn.f32 	%f975, %f473, 0fA7C234C5, %f475;
	abs.f32 	%f72, %f70;
	setp.ltu.f32 	%p71, %f72, 0f47CE4780;
	mov.u32 	%r1046, %r1050;
	mov.f32 	%f974, %f975;
	@%p71 bra 	$L__BB0_88;
	setp.eq.f32 	%p72, %f72, 0f7F800000;
	@%p72 bra 	$L__BB0_87;
	mov.b32 	%r136, %f70;
	shl.b32 	%r612, %r136, 8;
	or.b32  	%r137, %r612, -2147483648;
	mov.b64 	%rd466, 0;
	mov.b32 	%r1043, 0;
	mov.u64 	%rd464, __cudart_i2opi_f;
	mov.u64 	%rd465, %rd2;
$L__BB0_83:
	.pragma "nounroll";
	ld.global.nc.u32 	%r613, [%rd464];
	mad.wide.u32 	%rd288, %r613, %r137, %rd466;
	shr.u64 	%rd466, %rd288, 32;
	st.local.u32 	[%rd465], %rd288;
	add.s32 	%r1043, %r1043, 1;
	add.s64 	%rd465, %rd465, 4;
	add.s64 	%rd464, %rd464, 4;
	setp.ne.s32 	%p73, %r1043, 6;
	@%p73 bra 	$L__BB0_83;
	shr.u32 	%r614, %r136, 23;
	st.local.u32 	[%rd2+24], %rd466;
	and.b32  	%r140, %r614, 31;
	add.s32 	%r615, %r614, -128;
	shr.u32 	%r616, %r615, 5;
	mul.wide.u32 	%rd289, %r616, 4;
	sub.s64 	%rd79, %rd2, %rd289;
	ld.local.u32 	%r1044, [%rd79+24];
	ld.local.u32 	%r1045, [%rd79+20];
	setp.eq.s32 	%p74, %r140, 0;
	@%p74 bra 	$L__BB0_86;
	shf.l.wrap.b32 	%r1044, %r1045, %r1044, %r140;
	ld.local.u32 	%r617, [%rd79+16];
	shf.l.wrap.b32 	%r1045, %r617, %r1045, %r140;
$L__BB0_86:
	shr.u32 	%r618, %r1044, 30;
	shf.l.wrap.b32 	%r619, %r1045, %r1044, 2;
	shl.b32 	%r620, %r1045, 2;
	shr.u32 	%r621, %r619, 31;
	add.s32 	%r1046, %r621, %r618;
	shr.s32 	%r622, %r619, 31;
	xor.b32  	%r623, %r622, %r619;
	xor.b32  	%r624, %r622, %r620;
	cvt.u64.u32 	%rd290, %r623;
	shl.b64 	%rd291, %rd290, 32;
	cvt.u64.u32 	%rd292, %r624;
	or.b64  	%rd293, %rd291, %rd292;
	cvt.rn.f64.s64 	%fd21, %rd293;
	mul.f64 	%fd22, %fd21, 0d3BF921FB54442D19;
	cvt.rn.f32.f64 	%f476, %fd22;
	neg.f32 	%f477, %f476;
	setp.lt.s32 	%p75, %r619, 0;
	selp.f32 	%f974, %f477, %f476, %p75;
	bra.uni 	$L__BB0_88;
$L__BB0_87:
	mov.f32 	%f478, 0f00000000;
	mul.rn.f32 	%f974, %f70, %f478;
	mov.b32 	%r1046, 0;
$L__BB0_88:
	setp.ltu.f32 	%p76, %f72, 0f47CE4780;
	add.s32 	%r626, %r1046, 1;
	mul.rn.f32 	%f479, %f974, %f974;
	and.b32  	%r627, %r1046, 1;
	setp.eq.b32 	%p77, %r627, 1;
	selp.f32 	%f480, %f974, 0f3F800000, %p77;
	fma.rn.f32 	%f481, %f479, %f480, 0f00000000;
	fma.rn.f32 	%f482, %f479, 0f37CBAC00, 0fBAB607ED;
	selp.f32 	%f483, 0fB94D4153, %f482, %p77;
	selp.f32 	%f484, 0f3C0885E4, 0f3D2AAABB, %p77;
	fma.rn.f32 	%f485, %f483, %f479, %f484;
	selp.f32 	%f486, 0fBE2AAAA8, 0fBEFFFFFF, %p77;
	fma.rn.f32 	%f487, %f485, %f479, %f486;
	fma.rn.f32 	%f488, %f487, %f481, %f480;
	and.b32  	%r628, %r626, 2;
	setp.eq.s32 	%p78, %r628, 0;
	mov.f32 	%f489, 0f00000000;
	sub.f32 	%f490, %f489, %f488;
	selp.f32 	%f76, %f488, %f490, %p78;
	@%p76 bra 	$L__BB0_96;
	setp.eq.f32 	%p79, %f72, 0f7F800000;
	@%p79 bra 	$L__BB0_95;
	mov.b32 	%r149, %f70;
	shl.b32 	%r630, %r149, 8;
	or.b32  	%r150, %r630, -2147483648;
	mov.b64 	%rd469, 0;
	mov.b32 	%r1047, 0;
	mov.u64 	%rd467, __cudart_i2opi_f;
	mov.u64 	%rd468, %rd1;
$L__BB0_91:
	.pragma "nounroll";
	ld.global.nc.u32 	%r631, [%rd467];
	mad.wide.u32 	%rd296, %r631, %r150, %rd469;
	shr.u64 	%rd469, %rd296, 32;
	st.local.u32 	[%rd468], %rd296;
	add.s32 	%r1047, %r1047, 1;
	add.s64 	%rd468, %rd468, 4;
	add.s64 	%rd467, %rd467, 4;
	setp.ne.s32 	%p80, %r1047, 6;
	@%p80 bra 	$L__BB0_91;
	shr.u32 	%r632, %r149, 23;
	st.local.u32 	[%rd1+24], %rd469;
	and.b32  	%r153, %r632, 31;
	add.s32 	%r633, %r632, -128;
	shr.u32 	%r634, %r633, 5;
	mul.wide.u32 	%rd297, %r634, 4;
	sub.s64 	%rd86, %rd1, %rd297;
	ld.local.u32 	%r1048, [%rd86+24];
	ld.local.u32 	%r1049, [%rd86+20];
	setp.eq.s32 	%p81, %r153, 0;
	@%p81 bra 	$L__BB0_94;
	shf.l.wrap.b32 	%r1048, %r1049, %r1048, %r153;
	ld.local.u32 	%r635, [%rd86+16];
	shf.l.wrap.b32 	%r1049, %r635, %r1049, %r153;
$L__BB0_94:
	shr.u32 	%r636, %r1048, 30;
	shf.l.wrap.b32 	%r637, %r1049, %r1048, 2;
	shl.b32 	%r638, %r1049, 2;
	shr.u32 	%r639, %r637, 31;
	add.s32 	%r1050, %r639, %r636;
	shr.s32 	%r640, %r637, 31;
	xor.b32  	%r641, %r640, %r637;
	xor.b32  	%r642, %r640, %r638;
	cvt.u64.u32 	%rd298, %r641;
	shl.b64 	%rd299, %rd298, 32;
	cvt.u64.u32 	%rd300, %r642;
	or.b64  	%rd301, %rd299, %rd300;
	cvt.rn.f64.s64 	%fd23, %rd301;
	mul.f64 	%fd24, %fd23, 0d3BF921FB54442D19;
	cvt.rn.f32.f64 	%f491, %fd24;
	neg.f32 	%f492, %f491;
	setp.lt.s32 	%p82, %r637, 0;
	selp.f32 	%f975, %f492, %f491, %p82;
	bra.uni 	$L__BB0_96;
$L__BB0_95:
	mov.f32 	%f493, 0f00000000;
	mul.rn.f32 	%f975, %f70, %f493;
	mov.b32 	%r1050, 0;
$L__BB0_96:
	mul.rn.f32 	%f494, %f975, %f975;
	and.b32  	%r644, %r1050, 1;
	setp.eq.b32 	%p83, %r644, 1;
	selp.f32 	%f495, 0f3F800000, %f975, %p83;
	fma.rn.f32 	%f496, %f494, %f495, 0f00000000;
	fma.rn.f32 	%f497, %f494, 0f37CBAC00, 0fBAB607ED;
	selp.f32 	%f498, %f497, 0fB94D4153, %p83;
	selp.f32 	%f499, 0f3D2AAABB, 0f3C0885E4, %p83;
	fma.rn.f32 	%f500, %f498, %f494, %f499;
	selp.f32 	%f501, 0fBEFFFFFF, 0fBE2AAAA8, %p83;
	fma.rn.f32 	%f502, %f500, %f494, %f501;
	fma.rn.f32 	%f503, %f502, %f496, %f495;
	and.b32  	%r645, %r1050, 2;
	setp.eq.s32 	%p84, %r645, 0;
	mov.f32 	%f504, 0f00000000;
	sub.f32 	%f505, %f504, %f503;
	selp.f32 	%f506, %f503, %f505, %p84;
	mul.f32 	%f507, %f12, %f506;
	fma.rn.f32 	%f508, %f76, %f11, %f507;
	st.shared.f32 	[%r3+48], %f508;
	mul.f32 	%f509, %f76, %f12;
	mul.f32 	%f510, %f11, %f506;
	sub.f32 	%f511, %f509, %f510;
	st.shared.f32 	[%r3+52], %f511;
	mul.lo.s32 	%r646, %r1, 7;
	cvt.rn.f32.u32 	%f80, %r646;
	mul.f32 	%f81, %f80, 0f3DC90FDB;
	mul.f32 	%f512, %f81, 0f3F22F983;
	cvt.rni.s32.f32 	%r1058, %f512;
	cvt.rn.f32.s32 	%f513, %r1058;
	fma.rn.f32 	%f514, %f513, 0fBFC90FDA, %f81;
	fma.rn.f32 	%f515, %f513, 0fB3A22168, %f514;
	fma.rn.f32 	%f977, %f513, 0fA7C234C5, %f515;
	abs.f32 	%f83, %f81;
	setp.ltu.f32 	%p85, %f83, 0f47CE4780;
	mov.u32 	%r1054, %r1058;
	mov.f32 	%f976, %f977;
	@%p85 bra 	$L__BB0_104;
	setp.eq.f32 	%p86, %f83, 0f7F800000;
	@%p86 bra 	$L__BB0_103;
	mov.b32 	%r163, %f81;
	shl.b32 	%r648, %r163, 8;
	or.b32  	%r164, %r648, -2147483648;
	mov.b64 	%rd472, 0;
	mov.b32 	%r1051, 0;
	mov.u64 	%rd470, __cudart_i2opi_f;
	mov.u64 	%rd471, %rd2;
$L__BB0_99:
	.pragma "nounroll";
	ld.global.nc.u32 	%r649, [%rd470];
	mad.wide.u32 	%rd304, %r649, %r164, %rd472;
	shr.u64 	%rd472, %rd304, 32;
	st.local.u32 	[%rd471], %rd304;
	add.s32 	%r1051, %r1051, 1;
	add.s64 	%rd471, %rd471, 4;
	add.s64 	%rd470, %rd470, 4;
	setp.ne.s32 	%p87, %r1051, 6;
	@%p87 bra 	$L__BB0_99;
	shr.u32 	%r650, %r163, 23;
	st.local.u32 	[%rd2+24], %rd472;
	and.b32  	%r167, %r650, 31;
	add.s32 	%r651, %r650, -128;
	shr.u32 	%r652, %r651, 5;
	mul.wide.u32 	%rd305, %r652, 4;
	sub.s64 	%rd93, %rd2, %rd305;
	ld.local.u32 	%r1052, [%rd93+24];
	ld.local.u32 	%r1053, [%rd93+20];
	setp.eq.s32 	%p88, %r167, 0;
	@%p88 bra 	$L__BB0_102;
	shf.l.wrap.b32 	%r1052, %r1053, %r1052, %r167;
	ld.local.u32 	%r653, [%rd93+16];
	shf.l.wrap.b32 	%r1053, %r653, %r1053, %r167;
$L__BB0_102:
	shr.u32 	%r654, %r1052, 30;
	shf.l.wrap.b32 	%r655, %r1053, %r1052, 2;
	shl.b32 	%r656, %r1053, 2;
	shr.u32 	%r657, %r655, 31;
	add.s32 	%r1054, %r657, %r654;
	shr.s32 	%r658, %r655, 31;
	xor.b32  	%r659, %r658, %r655;
	xor.b32  	%r660, %r658, %r656;
	cvt.u64.u32 	%rd306, %r659;
	shl.b64 	%rd307, %rd306, 32;
	cvt.u64.u32 	%rd308, %r660;
	or.b64  	%rd309, %rd307, %rd308;
	cvt.rn.f64.s64 	%fd25, %rd309;
	mul.f64 	%fd26, %fd25, 0d3BF921FB54442D19;
	cvt.rn.f32.f64 	%f516, %fd26;
	neg.f32 	%f517, %f516;
	setp.lt.s32 	%p89, %r655, 0;
	selp.f32 	%f976, %f517, %f516, %p89;
	bra.uni 	$L__BB0_104;
$L__BB0_103:
	mov.f32 	%f518, 0f00000000;
	mul.rn.f32 	%f976, %f81, %f518;
	mov.b32 	%r1054, 0;
$L__BB0_104:
	setp.ltu.f32 	%p90, %f83, 0f47CE4780;
	add.s32 	%r662, %r1054, 1;
	mul.rn.f32 	%f519, %f976, %f976;
	and.b32  	%r663, %r1054, 1;
	setp.eq.b32 	%p91, %r663, 1;
	selp.f32 	%f520, %f976, 0f3F800000, %p91;
	fma.rn.f32 	%f521, %f519, %f520, 0f00000000;
	fma.rn.f32 	%f522, %f519, 0f37CBAC00, 0fBAB607ED;
	selp.f32 	%f523, 0fB94D4153, %f522, %p91;
	selp.f32 	%f524, 0f3C0885E4, 0f3D2AAABB, %p91;
	fma.rn.f32 	%f525, %f523, %f519, %f524;
	selp.f32 	%f526, 0fBE2AAAA8, 0fBEFFFFFF, %p91;
	fma.rn.f32 	%f527, %f525, %f519, %f526;
	fma.rn.f32 	%f528, %f527, %f521, %f520;
	and.b32  	%r664, %r662, 2;
	setp.eq.s32 	%p92, %r664, 0;
	mov.f32 	%f529, 0f00000000;
	sub.f32 	%f530, %f529, %f528;
	selp.f32 	%f87, %f528, %f530, %p92;
	@%p90 bra 	$L__BB0_112;
	setp.eq.f32 	%p93, %f83, 0f7F800000;
	@%p93 bra 	$L__BB0_111;
	mov.b32 	%r176, %f81;
	shl.b32 	%r666, %r176, 8;
	or.b32  	%r177, %r666, -2147483648;
	mov.b64 	%rd475, 0;
	mov.b32 	%r1055, 0;
	mov.u64 	%rd473, __cudart_i2opi_f;
	mov.u64 	%rd474, %rd1;
$L__BB0_107:
	.pragma "nounroll";
	ld.global.nc.u32 	%r667, [%rd473];
	mad.wide.u32 	%rd312, %r667, %r177, %rd475;
	shr.u64 	%rd475, %rd312, 32;
	st.local.u32 	[%rd474], %rd312;
	add.s32 	%r1055, %r1055, 1;
	add.s64 	%rd474, %rd474, 4;
	add.s64 	%rd473, %rd473, 4;
	setp.ne.s32 	%p94, %r1055, 6;
	@%p94 bra 	$L__BB0_107;
	shr.u32 	%r668, %r176, 23;
	st.local.u32 	[%rd1+24], %rd475;
	and.b32  	%r180, %r668, 31;
	add.s32 	%r669, %r668, -128;
	shr.u32 	%r670, %r669, 5;
	mul.wide.u32 	%rd313, %r670, 4;
	sub.s64 	%rd100, %rd1, %rd313;
	ld.local.u32 	%r1056, [%rd100+24];
	ld.local.u32 	%r1057, [%rd100+20];
	setp.eq.s32 	%p95, %r180, 0;
	@%p95 bra 	$L__BB0_110;
	shf.l.wrap.b32 	%r1056, %r1057, %r1056, %r180;
	ld.local.u32 	%r671, [%rd100+16];
	shf.l.wrap.b32 	%r1057, %r671, %r1057, %r180;
$L__BB0_110:
	shr.u32 	%r672, %r1056, 30;
	shf.l.wrap.b32 	%r673, %r1057, %r1056, 2;
	shl.b32 	%r674, %r1057, 2;
	shr.u32 	%r675, %r673, 31;
	add.s32 	%r1058, %r675, %r672;
	shr.s32 	%r676, %r673, 31;
	xor.b32  	%r677, %r676, %r673;
	xor.b32  	%r678, %r676, %r674;
	cvt.u64.u32 	%rd314, %r677;
	shl.b64 	%rd315, %rd314, 32;
	cvt.u64.u32 	%rd316, %r678;
	or.b64  	%rd317, %rd315, %rd316;
	cvt.rn.f64.s64 	%fd27, %rd317;
	mul.f64 	%fd28, %fd27, 0d3BF921FB54442D19;
	cvt.rn.f32.f64 	%f531, %fd28;
	neg.f32 	%f532, %f531;
	setp.lt.s32 	%p96, %r673, 0;
	selp.f32 	%f977, %f532, %f531, %p96;
	bra.uni 	$L__BB0_112;
$L__BB0_111:
	mov.f32 	%f533, 0f00000000;
	mul.rn.f32 	%f977, %f81, %f533;
	mov.b32 	%r1058, 0;
$L__BB0_112:
	mul.rn.f32 	%f534, %f977, %f977;
	and.b32  	%r680, %r1058, 1;
	setp.eq.b32 	%p97, %r680, 1;
	selp.f32 	%f535, 0f3F800000, %f977, %p97;
	fma.rn.f32 	%f536, %f534, %f535, 0f00000000;
	fma.rn.f32 	%f537, %f534, 0f37CBAC00, 0fBAB607ED;
	selp.f32 	%f538, %f537, 0fB94D4153, %p97;
	selp.f32 	%f539, 0f3D2AAABB, 0f3C0885E4, %p97;
	fma.rn.f32 	%f540, %f538, %f534, %f539;
	selp.f32 	%f541, 0fBEFFFFFF, 0fBE2AAAA8, %p97;
	fma.rn.f32 	%f542, %f540, %f534, %f541;
	fma.rn.f32 	%f543, %f542, %f536, %f535;
	and.b32  	%r681, %r1058, 2;
	setp.eq.s32 	%p98, %r681, 0;
	mov.f32 	%f544, 0f00000000;
	sub.f32 	%f545, %f544, %f543;
	selp.f32 	%f546, %f543, %f545, %p98;
	mul.f32 	%f547, %f14, %f546;
	fma.rn.f32 	%f548, %f87, %f13, %f547;
	st.shared.f32 	[%r3+56], %f548;
	mul.f32 	%f549, %f87, %f14;
	mul.f32 	%f550, %f13, %f546;
	sub.f32 	%f551, %f549, %f550;
	st.shared.f32 	[%r3+60], %f551;
	mov.u32 	%r682, %tid.x;
	mad.lo.s32 	%r683, %r682, -56, %r3;
	ld.shared.f32 	%f552, [%r683];
	ld.shared.f32 	%f553, [%r683+256];
	add.f32 	%f554, %f552, %f553;
	ld.shared.f32 	%f555, [%r683+4];
	ld.shared.f32 	%f556, [%r683+260];
	add.f32 	%f557, %f555, %f556;
	sub.f32 	%f558, %f552, %f553;
	sub.f32 	%f559, %f555, %f556;
	ld.shared.f32 	%f560, [%r683+64];
	ld.shared.f32 	%f561, [%r683+320];
	add.f32 	%f562, %f560, %f561;
	ld.shared.f32 	%f563, [%r683+68];
	ld.shared.f32 	%f564, [%r683+324];
	add.f32 	%f565, %f563, %f564;
	sub.f32 	%f566, %f560, %f561;
	sub.f32 	%f567, %f563, %f564;
	ld.shared.f32 	%f568, [%r683+128];
	ld.shared.f32 	%f569, [%r683+384];
	add.f32 	%f570, %f568, %f569;
	ld.shared.f32 	%f571, [%r683+132];
	ld.shared.f32 	%f572, [%r683+388];
	add.f32 	%f573, %f571, %f572;
	sub.f32 	%f574, %f571, %f572;
	sub.f32 	%f575, %f569, %f568;
	ld.shared.f32 	%f576, [%r683+192];
	ld.shared.f32 	%f577, [%r683+448];
	add.f32 	%f578, %f576, %f577;
	ld.shared.f32 	%f579, [%r683+196];
	ld.shared.f32 	%f580, [%r683+452];
	add.f32 	%f581, %f579, %f580;
	sub.f32 	%f582, %f576, %f577;
	sub.f32 	%f583, %f579, %f580;
	mul.f32 	%f584, %f566, 0f3F3504F3;
	mul.f32 	%f585, %f567, 0f3F3504F3;
	add.f32 	%f586, %f584, %f585;
	sub.f32 	%f587, %f585, %f584;
	mul.f32 	%f588, %f582, 0f3F3504F3;
	mul.f32 	%f589, %f583, 0f3F3504F3;
	sub.f32 	%f590, %f589, %f588;
	neg.f32 	%f591, %f589;
	sub.f32 	%f592, %f591, %f588;
	add.f32 	%f593, %f554, %f570;
	add.f32 	%f594, %f557, %f573;
	sub.f32 	%f595, %f554, %f570;
	sub.f32 	%f596, %f557, %f573;
	add.f32 	%f597, %f562, %f578;
	add.f32 	%f598, %f565, %f581;
	sub.f32 	%f599, %f565, %f581;
	sub.f32 	%f600, %f578, %f562;
	add.f32 	%f601, %f558, %f574;
	add.f32 	%f602, %f559, %f575;
	sub.f32 	%f603, %f558, %f574;
	sub.f32 	%f604, %f559, %f575;
	add.f32 	%f605, %f586, %f590;
	add.f32 	%f606, %f587, %f592;
	sub.f32 	%f607, %f587, %f592;
	sub.f32 	%f608, %f590, %f586;
	add.f32 	%f609, %f593, %f597;
	st.shared.f32 	[%r683], %f609;
	add.f32 	%f610, %f594, %f598;
	st.shared.f32 	[%r683+4], %f610;
	add.f32 	%f611, %f601, %f605;
	st.shared.f32 	[%r683+64], %f611;
	add.f32 	%f612, %f602, %f606;
	st.shared.f32 	[%r683+68], %f612;
	add.f32 	%f613, %f595, %f599;
	st.shared.f32 	[%r683+128], %f613;
	add.f32 	%f614, %f596, %f600;
	st.shared.f32 	[%r683+132], %f614;
	add.f32 	%f615, %f603, %f607;
	st.shared.f32 	[%r683+192], %f615;
	add.f32 	%f616, %f604, %f608;
	st.shared.f32 	[%r683+196], %f616;
	sub.f32 	%f617, %f593, %f597;
	st.shared.f32 	[%r683+256], %f617;
	sub.f32 	%f618, %f594, %f598;
	st.shared.f32 	[%r683+260], %f618;
	sub.f32 	%f619, %f601, %f605;
	st.shared.f32 	[%r683+320], %f619;
	sub.f32 	%f620, %f602, %f606;
	st.shared.f32 	[%r683+324], %f620;
	sub.f32 	%f621, %f595, %f599;
	st.shared.f32 	[%r683+384], %f621;
	sub.f32 	%f622, %f596, %f600;
	st.shared.f32 	[%r683+388], %f622;
	sub.f32 	%f623, %f603, %f607;
	st.shared.f32 	[%r683+448], %f623;
	sub.f32 	%f624, %f604, %f608;
	st.shared.f32 	[%r683+452], %f624;
	bar.sync 	0;
	ld.shared.f32 	%f625, [%r3];
	ld.shared.f32 	%f626, [%r3+4];
	mul.f32 	%f627, %f626, %f16;
	fma.rn.f32 	%f628, %f15, %f625, %f627;
	st.shared.f32 	[%r3], %f628;
	mul.f32 	%f629, %f15, %f626;
	mul.f32 	%f630, %f625, %f16;
	sub.f32 	%f631, %f629, %f630;
	st.shared.f32 	[%r3+4], %f631;
	cvt.rn.f32.u32 	%f632, %r682;
	mul.f32 	%f91, %f632, 0f3AC90FDB;
	mul.f32 	%f633, %f91, 0f3F22F983;
	cvt.rni.s32.f32 	%r1066, %f633;
	cvt.rn.f32.s32 	%f634, %r1066;
	fma.rn.f32 	%f635, %f634, 0fBFC90FDA, %f91;
	fma.rn.f32 	%f636, %f634, 0fB3A22168, %f635;
	fma.rn.f32 	%f979, %f634, 0fA7C234C5, %f636;
	abs.f32 	%f93, %f91;
	setp.ltu.f32 	%p99, %f93, 0f47CE4780;
	mov.u32 	%r1062, %r1066;
	mov.f32 	%f978, %f979;
	@%p99 bra 	$L__BB0_120;
	setp.eq.f32 	%p100, %f93, 0f7F800000;
	@%p100 bra 	$L__BB0_119;
	mov.b32 	%r190, %f91;
	shl.b32 	%r685, %r190, 8;
	or.b32  	%r191, %r685, -2147483648;
	mov.b64 	%rd478, 0;
	mov.b32 	%r1059, 0;
	mov.u64 	%rd476, __cudart_i2opi_f;
	mov.u64 	%rd477, %rd2;
$L__BB0_115:
	.pragma "nounroll";
	ld.global.nc.u32 	%r686, [%rd476];
	mad.wide.u32 	%rd320, %r686, %r191, %rd478;
	shr.u64 	%rd478, %rd320, 32;
	st.local.u32 	[%rd477], %rd320;
	add.s32 	%r1059, %r1059, 1;
	add.s64 	%rd477, %rd477, 4;
	add.s64 	%rd476, %rd476, 4;
	setp.ne.s32 	%p101, %r1059, 6;
	@%p101 bra 	$L__BB0_115;
	shr.u32 	%r687, %r190, 23;
	st.local.u32 	[%rd2+24], %rd478;
	and.b32  	%r194, %r687, 31;
	add.s32 	%r688, %r687, -128;
	shr.u32 	%r689, %r688, 5;
	mul.wide.u32 	%rd321, %r689, 4;
	sub.s64 	%rd107, %rd2, %rd321;
	ld.local.u32 	%r1060, [%rd107+24];
	ld.local.u32 	%r1061, [%rd107+20];
	setp.eq.s32 	%p102, %r194, 0;
	@%p102 bra 	$L__BB0_118;
	shf.l.wrap.b32 	%r1060, %r1061, %r1060, %r194;
	ld.local.u32 	%r690, [%rd107+16];
	shf.l.wrap.b32 	%r1061, %r690, %r1061, %r194;
$L__BB0_118:
	shr.u32 	%r691, %r1060, 30;
	shf.l.wrap.b32 	%r692, %r1061, %r1060, 2;
	shl.b32 	%r693, %r1061, 2;
	shr.u32 	%r694, %r692, 31;
	add.s32 	%r1062, %r694, %r691;
	shr.s32 	%r695, %r692, 31;
	xor.b32  	%r696, %r695, %r692;
	xor.b32  	%r697, %r695, %r693;
	cvt.u64.u32 	%rd322, %r696;
	shl.b64 	%rd323, %rd322, 32;
	cvt.u64.u32 	%rd324, %r697;
	or.b64  	%rd325, %rd323, %rd324;
	cvt.rn.f64.s64 	%fd29, %rd325;
	mul.f64 	%fd30, %fd29, 0d3BF921FB54442D19;
	cvt.rn.f32.f64 	%f637, %fd30;
	neg.f32 	%f638, %f637;
	setp.lt.s32 	%p103, %r692, 0;
	selp.f32 	%f978, %f638, %f637, %p103;
	bra.uni 	$L__BB0_120;
$L__BB0_119:
	mov.f32 	%f639, 0f00000000;
	mul.rn.f32 	%f978, %f91, %f639;
	mov.b32 	%r1062, 0;
$L__BB0_120:
	setp.ltu.f32 	%p104, %f93, 0f47CE4780;
	add.s32 	%r699, %r1062, 1;
	mul.rn.f32 	%f640, %f978, %f978;
	and.b32  	%r700, %r1062, 1;
	setp.eq.b32 	%p105, %r700, 1;
	selp.f32 	%f641, %f978, 0f3F800000, %p105;
	fma.rn.f32 	%f642, %f640, %f641, 0f00000000;
	fma.rn.f32 	%f643, %f640, 0f37CBAC00, 0fBAB607ED;
	selp.f32 	%f644, 0fB94D4153, %f643, %p105;
	selp.f32 	%f645, 0f3C0885E4, 0f3D2AAABB, %p105;
	fma.rn.f32 	%f646, %f644, %f640, %f645;
	selp.f32 	%f647, 0fBE2AAAA8, 0fBEFFFFFF, %p105;
	fma.rn.f32 	%f648, %f646, %f640, %f647;
	fma.rn.f32 	%f649, %f648, %f642, %f641;
	and.b32  	%r701, %r699, 2;
	setp.eq.s32 	%p106, %r701, 0;
	mov.f32 	%f650, 0f00000000;
	sub.f32 	%f651, %f650, %f649;
	selp.f32 	%f97, %f649, %f651, %p106;
	@%p104 bra 	$L__BB0_128;
	setp.eq.f32 	%p107, %f93, 0f7F800000;
	@%p107 bra 	$L__BB0_127;
	mov.b32 	%r203, %f91;
	shl.b32 	%r703, %r203, 8;
	or.b32  	%r204, %r703, -2147483648;
	mov.b64 	%rd481, 0;
	mov.b32 	%r1063, 0;
	mov.u64 	%rd479, __cudart_i2opi_f;
	mov.u64 	%rd480, %rd1;
$L__BB0_123:
	.pragma "nounroll";
	ld.global.nc.u32 	%r704, [%rd479];
	mad.wide.u32 	%rd328, %r704, %r204, %rd481;
	shr.u64 	%rd481, %rd328, 32;
	st.local.u32 	[%rd480], %rd328;
	add.s32 	%r1063, %r1063, 1;
	add.s64 	%rd480, %rd480, 4;
	add.s64 	%rd479, %rd479, 4;
	setp.ne.s32 	%p108, %r1063, 6;
	@%p108 bra 	$L__BB0_123;
	shr.u32 	%r705, %r203, 23;
	st.local.u32 	[%rd1+24], %rd481;
	and.b32  	%r207, %r705, 31;
	add.s32 	%r706, %r705, -128;
	shr.u32 	%r707, %r706, 5;
	mul.wide.u32 	%rd329, %r707, 4;
	sub.s64 	%rd114, %rd1, %rd329;
	ld.local.u32 	%r1064, [%rd114+24];
	ld.local.u32 	%r1065, [%rd114+20];
	setp.eq.s32 	%p109, %r207, 0;
	@%p109 bra 	$L__BB0_126;
	shf.l.wrap.b32 	%r1064, %r1065, %r1064, %r207;
	ld.local.u32 	%r708, [%rd114+16];
	shf.l.wrap.b32 	%r1065, %r708, %r1065, %r207;
$L__BB0_126:
	shr.u32 	%r709, %r1064, 30;
	shf.l.wrap.b32 	%r710, %r1065, %r1064, 2;
	shl.b32 	%r711, %r1065, 2;
	shr.u32 	%r712, %r710, 31;
	add.s32 	%r1066, %r712, %r709;
	shr.s32 	%r713, %r710, 31;
	xor.b32  	%r714, %r713, %r710;
	xor.b32  	%r715, %r713, %r711;
	cvt.u64.u32 	%rd330, %r714;
	shl.b64 	%rd331, %rd330, 32;
	cvt.u64.u32 	%rd332, %r715;
	or.b64  	%rd333, %rd331, %rd332;
	cvt.rn.f64.s64 	%fd31, %rd333;
	mul.f64 	%fd32, %fd31, 0d3BF921FB54442D19;
	cvt.rn.f32.f64 	%f652, %fd32;
	neg.f32 	%f653, %f652;
	setp.lt.s32 	%p110, %r710, 0;
	selp.f32 	%f979, %f653, %f652, %p110;
	bra.uni 	$L__BB0_128;
$L__BB0_127:
	mov.f32 	%f654, 0f00000000;
	mul.rn.f32 	%f979, %f91, %f654;
	mov.b32 	%r1066, 0;
$L__BB0_128:
	mul.rn.f32 	%f655, %f979, %f979;
	and.b32  	%r717, %r1066, 1;
	setp.eq.b32 	%p111, %r717, 1;
	selp.f32 	%f656, 0f3F800000, %f979, %p111;
	fma.rn.f32 	%f657, %f655, %f656, 0f00000000;
	fma.rn.f32 	%f658, %f655, 0f37CBAC00, 0fBAB607ED;
	selp.f32 	%f659, %f658, 0fB94D4153, %p111;
	selp.f32 	%f660, 0f3D2AAABB, 0f3C0885E4, %p111;
	fma.rn.f32 	%f661, %f659, %f655, %f660;
	selp.f32 	%f662, 0fBEFFFFFF, 0fBE2AAAA8, %p111;
	fma.rn.f32 	%f663, %f661, %f655, %f662;
	fma.rn.f32 	%f664, %f663, %f657, %f656;
	and.b32  	%r718, %r1066, 2;
	setp.eq.s32 	%p112, %r718, 0;
	mov.f32 	%f665, 0f00000000;
	sub.f32 	%f666, %f665, %f664;
	selp.f32 	%f667, %f664, %f666, %p112;
	ld.shared.f32 	%f668, [%r3+8];
	ld.shared.f32 	%f669, [%r3+12];
	mul.f32 	%f670, %f669, %f667;
	fma.rn.f32 	%f671, %f97, %f668, %f670;
	st.shared.f32 	[%r3+8], %f671;
	mul.f32 	%f672, %f97, %f669;
	mul.f32 	%f673, %f668, %f667;
	sub.f32 	%f674, %f672, %f673;
	st.shared.f32 	[%r3+12], %f674;
	shl.b32 	%r720, %r682, 1;
	cvt.rn.f32.u32 	%f675, %r720;
	mul.f32 	%f101, %f675, 0f3AC90FDB;
	mul.f32 	%f676, %f101, 0f3F22F983;
	cvt.rni.s32.f32 	%r1074, %f676;
	cvt.rn.f32.s32 	%f677, %r1074;
	fma.rn.f32 	%f678, %f677, 0fBFC90FDA, %f101;
	fma.rn.f32 	%f679, %f677, 0fB3A22168, %f678;
	fma.rn.f32 	%f981, %f677, 0fA7C234C5, %f679;
	abs.f32 	%f103, %f101;
	setp.ltu.f32 	%p113, %f103, 0f47CE4780;
	mov.u32 	%r1070, %r1074;
	mov.f32 	%f980, %f981;
	@%p113 bra 	$L__BB0_136;
	setp.eq.f32 	%p114, %f103, 0f7F800000;
	@%p114 bra 	$L__BB0_135;
	mov.b32 	%r217, %f101;
	shl.b32 	%r722, %r217, 8;
	or.b32  	%r218, %r722, -2147483648;
	mov.b64 	%rd484, 0;
	mov.b32 	%r1067, 0;
	mov.u64 	%rd482, __cudart_i2opi_f;
	mov.u64 	%rd483, %rd2;
$L__BB0_131:
	.pragma "nounroll";
	ld.global.nc.u32 	%r723, [%rd482];
	mad.wide.u32 	%rd336, %r723, %r218, %rd484;
	shr.u64 	%rd484, %rd336, 32;
	st.local.u32 	[%rd483], %rd336;
	add.s32 	%r1067, %r1067, 1;
	add.s64 	%rd483, %rd483, 4;
	add.s64 	%rd482, %rd482, 4;
	setp.ne.s32 	%p115, %r1067, 6;
	@%p115 bra 	$L__BB0_131;
	shr.u32 	%r724, %r217, 23;
	st.local.u32 	[%rd2+24], %rd484;
	and.b32  	%r221, %r724, 31;
	add.s32 	%r725, %r724, -128;
	shr.u32 	%r726, %r725, 5;
	mul.wide.u32 	%rd337, %r726, 4;
	sub.s64 	%rd121, %rd2, %rd337;
	ld.local.u32 	%r1068, [%rd121+24];
	ld.local.u32 	%r1069, [%rd121+20];
	setp.eq.s32 	%p116, %r221, 0;
	@%p116 bra 	$L__BB0_134;
	shf.l.wrap.b32 	%r1068, %r1069, %r1068, %r221;
	ld.local.u32 	%r727, [%rd121+16];
	shf.l.wrap.b32 	%r1069, %r727, %r1069, %r221;
$L__BB0_134:
	shr.u32 	%r728, %r1068, 30;
	shf.l.wrap.b32 	%r729, %r1069, %r1068, 2;
	shl.b32 	%r730, %r1069, 2;
	shr.u32 	%r731, %r729, 31;
	add.s32 	%r1070, %r731, %r728;
	shr.s32 	%r732, %r729, 31;
	xor.b32  	%r733, %r732, %r729;
	xor.b32  	%r734, %r732, %r730;
	cvt.u64.u32 	%rd338, %r733;
	shl.b64 	%rd339, %rd338, 32;
	cvt.u64.u32 	%rd340, %r734;
	or.b64  	%rd341, %rd339, %rd340;
	cvt.rn.f64.s64 	%fd33, %rd341;
	mul.f64 	%fd34, %fd33, 0d3BF921FB54442D19;
	cvt.rn.f32.f64 	%f680, %fd34;
	neg.f32 	%f681, %f680;
	setp.lt.s32 	%p117, %r729, 0;
	selp.f32 	%f980, %f681, %f680, %p117;
	bra.uni 	$L__BB0_136;
$L__BB0_135:
	mov.f32 	%f682, 0f00000000;
	mul.rn.f32 	%f980, %f101, %f682;
	mov.b32 	%r1070, 0;
$L__BB0_136:
	setp.ltu.f32 	%p118, %f103, 0f47CE4780;
	add.s32 	%r736, %r1070, 1;
	mul.rn.f32 	%f683, %f980, %f980;
	and.b32  	%r737, %r1070, 1;
	setp.eq.b32 	%p119, %r737, 1;
	selp.f32 	%f684, %f980, 0f3F800000, %p119;
	fma.rn.f32 	%f685, %f683, %f684, 0f00000000;
	fma.rn.f32 	%f686, %f683, 0f37CBAC00, 0fBAB607ED;
	selp.f32 	%f687, 0fB94D4153, %f686, %p119;
	selp.f32 	%f688, 0f3C0885E4, 0f3D2AAABB, %p119;
	fma.rn.f32 	%f689, %f687, %f683, %f688;
	selp.f32 	%f690, 0fBE2AAAA8, 0fBEFFFFFF, %p119;
	fma.rn.f32 	%f691, %f689, %f683, %f690;
	fma.rn.f32 	%f692, %f691, %f685, %f684;
	and.b32  	%r738, %r736, 2;
	setp.eq.s32 	%p120, %r738, 0;
	mov.f32 	%f693, 0f00000000;
	sub.f32 	%f694, %f693, %f692;
	selp.f32 	%f107, %f692, %f694, %p120;
	@%p118 bra 	$L__BB0_144;
	setp.eq.f32 	%p121, %f103, 0f7F800000;
	@%p121 bra 	$L__BB0_143;
	mov.b32 	%r230, %f101;
	shl.b32 	%r740, %r230, 8;
	or.b32  	%r231, %r740, -2147483648;
	mov.b64 	%rd487, 0;
	mov.b32 	%r1071, 0;
	mov.u64 	%rd485, __cudart_i2opi_f;
	mov.u64 	%rd486, %rd1;
$L__BB0_139:
	.pragma "nounroll";
	ld.global.nc.u32 	%r741, [%rd485];
	mad.wide.u32 	%rd344, %r741, %r231, %rd487;
	shr.u64 	%rd487, %rd344, 32;
	st.local.u32 	[%rd486], %rd344;
	add.s32 	%r1071, %r1071, 1;
	add.s64 	%rd486, %rd486, 4;
	add.s64 	%rd485, %rd485, 4;
	setp.ne.s32 	%p122, %r1071, 6;
	@%p122 bra 	$L__BB0_139;
	shr.u32 	%r742, %r230, 23;
	st.local.u32 	[%rd1+24], %rd487;
	and.b32  	%r234, %r742, 31;
	add.s32 	%r743, %r742, -128;
	shr.u32 	%r744, %r743, 5;
	mul.wide.u32 	%rd345, %r744, 4;
	sub.s64 	%rd128, %rd1, %rd345;
	ld.local.u32 	%r1072, [%rd128+24];
	ld.local.u32 	%r1073, [%rd128+20];
	setp.eq.s32 	%p123, %r234, 0;
	@%p123 bra 	$L__BB0_142;
	shf.l.wrap.b32 	%r1072, %r1073, %r1072, %r234;
	ld.local.u32 	%r745, [%rd128+16];
	shf.l.wrap.b32 	%r1073, %r745, %r1073, %r234;
$L__BB0_142:
	shr.u32 	%r746, %r1072, 30;
	shf.l.wrap.b32 	%r747, %r1073, %r1072, 2;
	shl.b32 	%r748, %r1073, 2;
	shr.u32 	%r749, %r747, 31;
	add.s32 	%r1074, %r749, %r746;
	shr.s32 	%r750, %r747, 31;
	xor.b32  	%r751, %r750, %r747;
	xor.b32  	%r752, %r750, %r748;
	cvt.u64.u32 	%rd346, %r751;
	shl.b64 	%rd347, %rd346, 32;
	cvt.u64.u32 	%rd348, %r752;
	or.b64  	%rd349, %rd347, %rd348;
	cvt.rn.f64.s64 	%fd35, %rd349;
	mul.f64 	%fd36, %fd35, 0d3BF921FB54442D19;
	cvt.rn.f32.f64 	%f695, %fd36;
	neg.f32 	%f696, %f695;
	setp.lt.s32 	%p124, %r747, 0;
	selp.f32 	%f981, %f696, %f695, %p124;
	bra.uni 	$L__BB0_144;
$L__BB0_143:
	mov.f32 	%f697, 0f00000000;
	mul.rn.f32 	%f981, %f101, %f697;
	mov.b32 	%r1074, 0;
$L__BB0_144:
	mul.rn.f32 	%f698, %f981, %f981;
	and.b32  	%r754, %r1074, 1;
	setp.eq.b32 	%p125, %r754, 1;
	selp.f32 	%f699, 0f3F800000, %f981, %p125;
	fma.rn.f32 	%f700, %f698, %f699, 0f00000000;
	fma.rn.f32 	%f701, %f698, 0f37CBAC00, 0fBAB607ED;
	selp.f32 	%f702, %f701, 0fB94D4153, %p125;
	selp.f32 	%f703, 0f3D2AAABB, 0f3C0885E4, %p125;
	fma.rn.f32 	%f704, %f702, %f698, %f703;
	selp.f32 	%f705, 0fBEFFFFFF, 0fBE2AAAA8, %p125;
	fma.rn.f32 	%f706, %f704, %f698, %f705;
	fma.rn.f32 	%f707, %f706, %f700, %f699;
	and.b32  	%r755, %r1074, 2;
	setp.eq.s32 	%p126, %r755, 0;
	mov.f32 	%f708, 0f00000000;
	sub.f32 	%f709, %f708, %f707;
	selp.f32 	%f710, %f707, %f709, %p126;
	ld.shared.f32 	%f711, [%r3+16];
	ld.shared.f32 	%f712, [%r3+20];
	mul.f32 	%f713, %f712, %f710;
	fma.rn.f32 	%f714, %f107, %f711, %f713;
	st.shared.f32 	[%r3+16], %f714;
	mul.f32 	%f715, %f107, %f712;
	mul.f32 	%f716, %f711, %f710;
	sub.f32 	%f717, %f715, %f716;
	st.shared.f32 	[%r3+20], %f717;
	mul.lo.s32 	%r757, %r682, 3;
	cvt.rn.f32.u32 	%f718, %r757;
	mul.f32 	%f111, %f718, 0f3AC90FDB;
	mul.f32 	%f719, %f111, 0f3F22F983;
	cvt.rni.s32.f32 	%r1082, %f719;
	cvt.rn.f32.s32 	%f720, %r1082;
	fma.rn.f32 	%f721, %f720, 0fBFC90FDA, %f111;
	fma.rn.f32 	%f722, %f720, 0fB3A22168, %f721;
	fma.rn.f32 	%f983, %f720, 0fA7C234C5, %f722;
	abs.f32 	%f113, %f111;
	setp.ltu.f32 	%p127, %f113, 0f47CE4780;
	mov.u32 	%r1078, %r1082;
	mov.f32 	%f982, %f983;
	@%p127 bra 	$L__BB0_152;
	setp.eq.f32 	%p128, %f113, 0f7F800000;
	@%p128 bra 	$L__BB0_151;
	mov.b32 	%r244, %f111;
	shl.b32 	%r759, %r244, 8;
	or.b32  	%r245, %r759, -2147483648;
	mov.b64 	%rd490, 0;
	mov.b32 	%r1075, 0;
	mov.u64 	%rd488, __cudart_i2opi_f;
	mov.u64 	%rd489, %rd2;
$L__BB0_147:
	.pragma "nounroll";
	ld.global.nc.u32 	%r760, [%rd488];
	mad.wide.u32 	%rd352, %r760, %r245, %rd490;
	shr.u64 	%rd490, %rd352, 32;
	st.local.u32 	[%rd489], %rd352;
	add.s32 	%r1075, %r1075, 1;
	add.s64 	%rd489, %rd489, 4;
	add.s64 	%rd488, %rd488, 4;
	setp.ne.s32 	%p129, %r1075, 6;
	@%p129 bra 	$L__BB0_147;
	shr.u32 	%r761, %r244, 23;
	st.local.u32 	[%rd2+24], %rd490;
	and.b32  	%r248, %r761, 31;
	add.s32 	%r762, %r761, -128;
	shr.u32 	%r763, %r762, 5;
	mul.wide.u32 	%rd353, %r763, 4;
	sub.s64 	%rd135, %rd2, %rd353;
	ld.local.u32 	%r1076, [%rd135+24];
	ld.local.u32 	%r1077, [%rd135+20];
	setp.eq.s32 	%p130, %r248, 0;
	@%p130 bra 	$L__BB0_150;
	shf.l.wrap.b32 	%r1076, %r1077, %r1076, %r248;
	ld.local.u32 	%r764, [%rd135+16];
	shf.l.wrap.b32 	%r1077, %r764, %r1077, %r248;
$L__BB0_150:
	shr.u32 	%r765, %r1076, 30;
	shf.l.wrap.b32 	%r766, %r1077, %r1076, 2;
	shl.b32 	%r767, %r1077, 2;
	shr.u32 	%r768, %r766, 31;
	add.s32 	%r1078, %r768, %r765;
	shr.s32 	%r769, %r766, 31;
	xor.b32  	%r770, %r769, %r766;
	xor.b32  	%r771, %r769, %r767;
	cvt.u64.u32 	%rd354, %r770;
	shl.b64 	%rd355, %rd354, 32;
	cvt.u64.u32 	%rd356, %r771;
	or.b64  	%rd357, %rd355, %rd356;
	cvt.rn.f64.s64 	%fd37, %rd357;
	mul.f64 	%fd38, %fd37, 0d3BF921FB54442D19;
	cvt.rn.f32.f64 	%f723, %fd38;
	neg.f32 	%f724, %f723;
	setp.lt.s32 	%p131, %r766, 0;
	selp.f32 	%f982, %f724, %f723, %p131;
	bra.uni 	$L__BB0_152;
$L__BB0_151:
	mov.f32 	%f725, 0f00000000;
	mul.rn.f32 	%f982, %f111, %f725;
	mov.b32 	%r1078, 0;
$L__BB0_152:
	setp.ltu.f32 	%p132, %f113, 0f47CE4780;
	add.s32 	%r773, %r1078, 1;
	mul.rn.f32 	%f726, %f982, %f982;
	and.b32  	%r774, %r1078, 1;
	setp.eq.b32 	%p133, %r774, 1;
	selp.f32 	%f727, %f982, 0f3F800000, %p133;
	fma.rn.f32 	%f728, %f726, %f727, 0f00000000;
	fma.rn.f32 	%f729, %f726, 0f37CBAC00, 0fBAB607ED;
	selp.f32 	%f730, 0fB94D4153, %f729, %p133;
	selp.f32 	%f731, 0f3C0885E4, 0f3D2AAABB, %p133;
	fma.rn.f32 	%f732, %f730, %f726, %f731;
	selp.f32 	%f733, 0fBE2AAAA8, 0fBEFFFFFF, %p133;
	fma.rn.f32 	%f734, %f732, %f726, %f733;
	fma.rn.f32 	%f735, %f734, %f728, %f727;
	and.b32  	%r775, %r773, 2;
	setp.eq.s32 	%p134, %r775, 0;
	mov.f32 	%f736, 0f00000000;
	sub.f32 	%f737, %f736, %f735;
	selp.f32 	%f117, %f735, %f737, %p134;
	@%p132 bra 	$L__BB0_160;
	setp.eq.f32 	%p135, %f113, 0f7F800000;
	@%p135 bra 	$L__BB0_159;
	mov.b32 	%r257, %f111;
	shl.b32 	%r777, %r257, 8;
	or.b32  	%r258, %r777, -2147483648;
	mov.b64 	%rd493, 0;
	mov.b32 	%r1079, 0;
	mov.u64 	%rd491, __cudart_i2opi_f;
	mov.u64 	%rd492, %rd1;
$L__BB0_155:
	.pragma "nounroll";
	ld.global.nc.u32 	%r778, [%rd491];
	mad.wide.u32 	%rd360, %r778, %r258, %rd493;
	shr.u64 	%rd493, %rd360, 32;
	st.local.u32 	[%rd492], %rd360;
	add.s32 	%r1079, %r1079, 1;
	add.s64 	%rd492, %rd492, 4;
	add.s64 	%rd491, %rd491, 4;
	setp.ne.s32 	%p136, %r1079, 6;
	@%p136 bra 	$L__BB0_155;
	shr.u32 	%r779, %r257, 23;
	st.local.u32 	[%rd1+24], %rd493;
	and.b32  	%r261, %r779, 31;
	add.s32 	%r780, %r779, -128;
	shr.u32 	%r781, %r780, 5;
	mul.wide.u32 	%rd361, %r781, 4;
	sub.s64 	%rd142, %rd1, %rd361;
	ld.local.u32 	%r1080, [%rd142+24];
	ld.local.u32 	%r1081, [%rd142+20];
	setp.eq.s32 	%p137, %r261, 0;
	@%p137 bra 	$L__BB0_158;
	shf.l.wrap.b32 	%r1080, %r1081, %r1080, %r261;
	ld.local.u32 	%r782, [%rd142+16];
	shf.l.wrap.b32 	%r1081, %r782, %r1081, %r261;
$L__BB0_158:
	shr.u32 	%r783, %r1080, 30;
	shf.l.wrap.b32 	%r784, %r1081, %r1080, 2;
	shl.b32 	%r785, %r1081, 2;
	shr.u32 	%r786, %r784, 31;
	add.s32 	%r1082, %r786, %r783;
	shr.s32 	%r787, %r784, 31;
	xor.b32  	%r788, %r787, %r784;
	xor.b32  	%r789, %r787, %r785;
	cvt.u64.u32 	%rd362, %r788;
	shl.b64 	%rd363, %rd362, 32;
	cvt.u64.u32 	%rd364, %r789;
	or.b64  	%rd365, %rd363, %rd364;
	cvt.rn.f64.s64 	%fd39, %rd365;
	mul.f64 	%fd40, %fd39, 0d3BF921FB54442D19;
	cvt.rn.f32.f64 	%f738, %fd40;
	neg.f32 	%f739, %f738;
	setp.lt.s32 	%p138, %r784, 0;
	selp.f32 	%f983, %f739, %f738, %p138;
	bra.uni 	$L__BB0_160;
$L__BB0_159:
	mov.f32 	%f740, 0f00000000;
	mul.rn.f32 	%f983, %f111, %f740;
	mov.b32 	%r1082, 0;
$L__BB0_160:
	mul.rn.f32 	%f741, %f983, %f983;
	and.b32  	%r791, %r1082, 1;
	setp.eq.b32 	%p139, %r791, 1;
	selp.f32 	%f742, 0f3F800000, %f983, %p139;
	fma.rn.f32 	%f743, %f741, %f742, 0f00000000;
	fma.rn.f32 	%f744, %f741, 0f37CBAC00, 0fBAB607ED;
	selp.f32 	%f745, %f744, 0fB94D4153, %p139;
	selp.f32 	%f746, 0f3D2AAABB, 0f3C0885E4, %p139;
	fma.rn.f32 	%f747, %f745, %f741, %f746;
	selp.f32 	%f748, 0fBEFFFFFF, 0fBE2AAAA8, %p139;
	fma.rn.f32 	%f749, %f747, %f741, %f748;
	fma.rn.f32 	%f750, %f749, %f743, %f742;
	and.b32  	%r792, %r1082, 2;
	setp.eq.s32 	%p140, %r792, 0;
	mov.f32 	%f751, 0f00000000;
	sub.f32 	%f752, %f751, %f750;
	selp.f32 	%f753, %f750, %f752, %p140;
	ld.shared.f32 	%f754, [%r3+24];
	ld.shared.f32 	%f755, [%r3+28];
	mul.f32 	%f756, %f755, %f753;
	fma.rn.f32 	%f757, %f117, %f754, %f756;
	st.shared.f32 	[%r3+24], %f757;
	mul.f32 	%f758, %f117, %f755;
	mul.f32 	%f759, %f754, %f753;
	sub.f32 	%f760, %f758, %f759;
	st.shared.f32 	[%r3+28], %f760;
	shl.b32 	%r794, %r682, 2;
	cvt.rn.f32.u32 	%f761, %r794;
	mul.f32 	%f121, %f761, 0f3AC90FDB;
	mul.f32 	%f762, %f121, 0f3F22F983;
	cvt.rni.s32.f32 	%r1090, %f762;
	cvt.rn.f32.s32 	%f763, %r1090;
	fma.rn.f32 	%f764, %f763, 0fBFC90FDA, %f121;
	fma.rn.f32 	%f765, %f763, 0fB3A22168, %f764;
	fma.rn.f32 	%f985, %f763, 0fA7C234C5, %f765;
	abs.f32 	%f123, %f121;
	setp.ltu.f32 	%p141, %f123, 0f47CE4780;
	mov.u32 	%r1086, %r1090;
	mov.f32 	%f984, %f985;
	@%p141 bra 	$L__BB0_168;
	setp.eq.f32 	%p142, %f123, 0f7F800000;
	@%p142 bra 	$L__BB0_167;
	mov.b32 	%r271, %f121;
	shl.b32 	%r796, %r271, 8;
	or.b32  	%r272, %r796, -2147483648;
	mov.b64 	%rd496, 0;
	mov.b32 	%r1083, 0;
	mov.u64 	%rd494, __cudart_i2opi_f;
	mov.u64 	%rd495, %rd2;
$L__BB0_163:
	.pragma "nounroll";
	ld.global.nc.u32 	%r797, [%rd494];
	mad.wide.u32 	%rd368, %r797, %r272, %rd496;
	shr.u64 	%rd496, %rd368, 32;
	st.local.u32 	[%rd495], %rd368;
	add.s32 	%r1083, %r1083, 1;
	add.s64 	%rd495, %rd495, 4;
	add.s64 	%rd494, %rd494, 4;
	setp.ne.s32 	%p143, %r1083, 6;
	@%p143 bra 	$L__BB0_163;
	shr.u32 	%r798, %r271, 23;
	st.local.u32 	[%rd2+24], %rd496;
	and.b32  	%r275, %r798, 31;
	add.s32 	%r799, %r798, -128;
	shr.u32 	%r800, %r799, 5;
	mul.wide.u32 	%rd369, %r800, 4;
	sub.s64 	%rd149, %rd2, %rd369;
	ld.local.u32 	%r1084, [%rd149+24];
	ld.local.u32 	%r1085, [%rd149+20];
	setp.eq.s32 	%p144, %r275, 0;
	@%p144 bra 	$L__BB0_166;
	shf.l.wrap.b32 	%r1084, %r1085, %r1084, %r275;
	ld.local.u32 	%r801, [%rd149+16];
	shf.l.wrap.b32 	%r1085, %r801, %r1085, %r275;
$L__BB0_166:
	shr.u32 	%r802, %r1084, 30;
	shf.l.wrap.b32 	%r803, %r1085, %r1084, 2;
	shl.b32 	%r804, %r1085, 2;
	shr.u32 	%r805, %r803, 31;
	add.s32 	%r1086, %r805, %r802;
	shr.s32 	%r806, %r803, 31;
	xor.b32  	%r807, %r806, %r803;
	xor.b32  	%r808, %r806, %r804;
	cvt.u64.u32 	%rd370, %r807;
	shl.b64 	%rd371, %rd370, 32;
	cvt.u64.u32 	%rd372, %r808;
	or.b64  	%rd373, %rd371, %rd372;
	cvt.rn.f64.s64 	%fd41, %rd373;
	mul.f64 	%fd42, %fd41, 0d3BF921FB54442D19;
	cvt.rn.f32.f64 	%f766, %fd42;
	neg.f32 	%f767, %f766;
	setp.lt.s32 	%p145, %r803, 0;
	selp.f32 	%f984, %f767, %f766, %p145;
	bra.uni 	$L__BB0_168;
$L__BB0_167:
	mov.f32 	%f768, 0f00000000;
	mul.rn.f32 	%f984, %f121, %f768;
	mov.b32 	%r1086, 0;
$L__BB0_168:
	setp.ltu.f32 	%p146, %f123, 0f47CE4780;
	add.s32 	%r810, %r1086, 1;
	mul.rn.f32 	%f769, %f984, %f984;
	and.b32  	%r811, %r1086, 1;
	setp.eq.b32 	%p147, %r811, 1;
	selp.f32 	%f770, %f984, 0f3F800000, %p147;
	fma.rn.f32 	%f771, %f769, %f770, 0f00000000;
	fma.rn.f32 	%f772, %f769, 0f37CBAC00, 0fBAB607ED;
	selp.f32 	%f773, 0fB94D4153, %f772, %p147;
	selp.f32 	%f774, 0f3C0885E4, 0f3D2AAABB, %p147;
	fma.rn.f32 	%f775, %f773, %f769, %f774;
	selp.f32 	%f776, 0fBE2AAAA8, 0fBEFFFFFF, %p147;
	fma.rn.f32 	%f777, %f775, %f769, %f776;
	fma.rn.f32 	%f778, %f777, %f771, %f770;
	and.b32  	%r812, %r810, 2;
	setp.eq.s32 	%p148, %r812, 0;
	mov.f32 	%f779, 0f00000000;
	sub.f32 	%f780, %f779, %f778;
	selp.f32 	%f127, %f778, %f780, %p148;
	@%p146 bra 	$L__BB0_176;
	setp.eq.f32 	%p149, %f123, 0f7F800000;
	@%p149 bra 	$L__BB0_175;
	mov.b32 	%r284, %f121;
	shl.b32 	%r814, %r284, 8;
	or.b32  	%r285, %r814, -2147483648;
	mov.b64 	%rd499, 0;
	mov.b32 	%r1087, 0;
	mov.u64 	%rd497, __cudart_i2opi_f;
	mov.u64 	%rd498, %rd1;
$L__BB0_171:
	.pragma "nounroll";
	ld.global.nc.u32 	%r815, [%rd497];
	mad.wide.u32 	%rd376, %r815, %r285, %rd499;
	shr.u64 	%rd499, %rd376, 32;
	st.local.u32 	[%rd498], %rd376;
	add.s32 	%r1087, %r1087, 1;
	add.s64 	%rd498, %rd498, 4;
	add.s64 	%rd497, %rd497, 4;
	setp.ne.s32 	%p150, %r1087, 6;
	@%p150 bra 	$L__BB0_171;
	shr.u32 	%r816, %r284, 23;
	st.local.u32 	[%rd1+24], %rd499;
	and.b32  	%r288, %r816, 31;
	add.s32 	%r817, %r816, -128;
	shr.u32 	%r818, %r817, 5;
	mul.wide.u32 	%rd377, %r818, 4;
	sub.s64 	%rd156, %rd1, %rd377;
	ld.local.u32 	%r1088, [%rd156+24];
	ld.local.u32 	%r1089, [%rd156+20];
	setp.eq.s32 	%p151, %r288, 0;
	@%p151 bra 	$L__BB0_174;
	shf.l.wrap.b32 	%r1088, %r1089, %r1088, %r288;
	ld.local.u32 	%r819, [%rd156+16];
	shf.l.wrap.b32 	%r1089, %r819, %r1089, %r288;
$L__BB0_174:
	shr.u32 	%r820, %r1088, 30;
	shf.l.wrap.b32 	%r821, %r1089, %r1088, 2;
	shl.b32 	%r822, %r1089, 2;
	shr.u32 	%r823, %r821, 31;
	add.s32 	%r1090, %r823, %r820;
	shr.s32 	%r824, %r821, 31;
	xor.b32  	%r825, %r824, %r821;
	xor.b32  	%r826, %r824, %r822;
	cvt.u64.u32 	%rd378, %r825;
	shl.b64 	%rd379, %rd378, 32;
	cvt.u64.u32 	%rd380, %r826;
	or.b64  	%rd381, %rd379, %rd380;
	cvt.rn.f64.s64 	%fd43, %rd381;
	mul.f64 	%fd44, %fd43, 0d3BF921FB54442D19;
	cvt.rn.f32.f64 	%f781, %fd44;
	neg.f32 	%f782, %f781;
	setp.lt.s32 	%p152, %r821, 0;
	selp.f32 	%f985, %f782, %f781, %p152;
	bra.uni 	$L__BB0_176;
$L__BB0_175:
	mov.f32 	%f783, 0f00000000;
	mul.rn.f32 	%f985, %f121, %f783;
	mov.b32 	%r1090, 0;
$L__BB0_176:
	mul.rn.f32 	%f784, %f985, %f985;
	and.b32  	%r828, %r1090, 1;
	setp.eq.b32 	%p153, %r828, 1;
	selp.f32 	%f785, 0f3F800000, %f985, %p153;
	fma.rn.f32 	%f786, %f784, %f785, 0f00000000;
	fma.rn.f32 	%f787, %f784, 0f37CBAC00, 0fBAB607ED;
	selp.f32 	%f788, %f787, 0fB94D4153, %p153;
	selp.f32 	%f789, 0f3D2AAABB, 0f3C0885E4, %p153;
	fma.rn.f32 	%f790, %f788, %f784, %f789;
	selp.f32 	%f791, 0fBEFFFFFF, 0fBE2AAAA8, %p153;
	fma.rn.f32 	%f792, %f790, %f784, %f791;
	fma.rn.f32 	%f793, %f792, %f786, %f785;
	and.b32  	%r829, %r1090, 2;
	setp.eq.s32 	%p154, %r829, 0;
	mov.f32 	%f794, 0f00000000;
	sub.f32 	%f795, %f794, %f793;
	selp.f32 	%f796, %f793, %f795, %p154;
	ld.shared.f32 	%f797, [%r3+32];
	ld.shared.f32 	%f798, [%r3+36];
	mul.f32 	%f799, %f798, %f796;
	fma.rn.f32 	%f800, %f127, %f797, %f799;
	st.shared.f32 	[%r3+32], %f800;
	mul.f32 	%f801, %f127, %f798;
	mul.f32 	%f802, %f797, %f796;
	sub.f32 	%f803, %f801, %f802;
	st.shared.f32 	[%r3+36], %f803;
	mul.lo.s32 	%r831, %r682, 5;
	cvt.rn.f32.u32 	%f804, %r831;
	mul.f32 	%f131, %f804, 0f3AC90FDB;
	mul.f32 	%f805, %f131, 0f3F22F983;
	cvt.rni.s32.f32 	%r1098, %f805;
	cvt.rn.f32.s32 	%f806, %r1098;
	fma.rn.f32 	%f807, %f806, 0fBFC90FDA, %f131;
	fma.rn.f32 	%f808, %f806, 0fB3A22168, %f807;
	fma.rn.f32 	%f987, %f806, 0fA7C234C5, %f808;
	abs.f32 	%f133, %f131;
	setp.ltu.f32 	%p155, %f133, 0f47CE4780;
	mov.u32 	%r1094, %r1098;
	mov.f32 	%f986, %f987;
	@%p155 bra 	$L__BB0_184;
	setp.eq.f32 	%p156, %f133, 0f7F800000;
	@%p156 bra 	$L__BB0_183;
	mov.b32 	%r298, %f131;
	shl.b32 	%r833, %r298, 8;
	or.b32  	%r299, %r833, -2147483648;
	mov.b64 	%rd502, 0;
	mov.b32 	%r1091, 0;
	mov.u64 	%rd500, __cudart_i2opi_f;
	mov.u64 	%rd501, %rd2;
$L__BB0_179:
	.pragma "nounroll";
	ld.global.nc.u32 	%r834, [%rd500];
	mad.wide.u32 	%rd384, %r834, %r299, %rd502;
	shr.u64 	%rd502, %rd384, 32;
	st.local.u32 	[%rd501], %rd384;
	add.s32 	%r1091, %r1091, 1;
	add.s64 	%rd501, %rd501, 4;
	add.s64 	%rd500, %rd500, 4;
	setp.ne.s32 	%p157, %r1091, 6;
	@%p157 bra 	$L__BB0_179;
	shr.u32 	%r835, %r298, 23;
	st.local.u32 	[%rd2+24], %rd502;
	and.b32  	%r302, %r835, 31;
	add.s32 	%r836, %r835, -128;
	shr.u32 	%r837, %r836, 5;
	mul.wide.u32 	%rd385, %r837, 4;
	sub.s64 	%rd163, %rd2, %rd385;
	ld.local.u32 	%r1092, [%rd163+24];
	ld.local.u32 	%r1093, [%rd163+20];
	setp.eq.s32 	%p158, %r302, 0;
	@%p158 bra 	$L__BB0_182;
	shf.l.wrap.b32 	%r1092, %r1093, %r1092, %r302;
	ld.local.u32 	%r838, [%rd163+16];
	shf.l.wrap.b32 	%r1093, %r838, %r1093, %r302;
$L__BB0_182:
	shr.u32 	%r839, %r1092, 30;
	shf.l.wrap.b32 	%r840, %r1093, %r1092, 2;
	shl.b32 	%r841, %r1093, 2;
	shr.u32 	%r842, %r840, 31;
	add.s32 	%r1094, %r842, %r839;
	shr.s32 	%r843, %r840, 31;
	xor.b32  	%r844, %r843, %r840;
	xor.b32  	%r845, %r843, %r841;
	cvt.u64.u32 	%rd386, %r844;
	shl.b64 	%rd387, %rd386, 32;
	cvt.u64.u32 	%rd388, %r845;
	or.b64  	%rd389, %rd387, %rd388;
	cvt.rn.f64.s64 	%fd45, %rd389;
	mul.f64 	%fd46, %fd45, 0d3BF921FB54442D19;
	cvt.rn.f32.f64 	%f809, %fd46;
	neg.f32 	%f810, %f809;
	setp.lt.s32 	%p159, %r840, 0;
	selp.f32 	%f986, %f810, %f809, %p159;
	bra.uni 	$L__BB0_184;
$L__BB0_183:
	mov.f32 	%f811, 0f00000000;
	mul.rn.f32 	%f986, %f131, %f811;
	mov.b32 	%r1094, 0;
$L__BB0_184:
	setp.ltu.f32 	%p160, %f133, 0f47CE4780;
	add.s32 	%r847, %r1094, 1;
	mul.rn.f32 	%f812, %f986, %f986;
	and.b32  	%r848, %r1094, 1;
	setp.eq.b32 	%p161, %r848, 1;
	selp.f32 	%f813, %f986, 0f3F800000, %p161;
	fma.rn.f32 	%f814, %f812, %f813, 0f00000000;
	fma.rn.f32 	%f815, %f812, 0f37CBAC00, 0fBAB607ED;
	selp.f32 	%f816, 0fB94D4153, %f815, %p161;
	selp.f32 	%f817, 0f3C0885E4, 0f3D2AAABB, %p161;
	fma.rn.f32 	%f818, %f816, %f812, %f817;
	selp.f32 	%f819, 0fBE2AAAA8, 0fBEFFFFFF, %p161;
	fma.rn.f32 	%f820, %f818, %f812, %f819;
	fma.rn.f32 	%f821, %f820, %f814, %f813;
	and.b32  	%r849, %r847, 2;
	setp.eq.s32 	%p162, %r849, 0;
	mov.f32 	%f822, 0f00000000;
	sub.f32 	%f823, %f822, %f821;
	selp.f32 	%f137, %f821, %f823, %p162;
	@%p160 bra 	$L__BB0_192;
	setp.eq.f32 	%p163, %f133, 0f7F800000;
	@%p163 bra 	$L__BB0_191;
	mov.b32 	%r311, %f131;
	shl.b32 	%r851, %r311, 8;
	or.b32  	%r312, %r851, -2147483648;
	mov.b64 	%rd505, 0;
	mov.b32 	%r1095, 0;
	mov.u64 	%rd503, __cudart_i2opi_f;
	mov.u64 	%rd504, %rd1;
$L__BB0_187:
	.pragma "nounroll";
	ld.global.nc.u32 	%r852, [%rd503];
	mad.wide.u32 	%rd392, %r852, %r312, %rd505;
	shr.u64 	%rd505, %rd392, 32;
	st.local.u32 	[%rd504], %rd392;
	add.s32 	%r1095, %r1095, 1;
	add.s64 	%rd504, %rd504, 4;
	add.s64 	%rd503, %rd503, 4;
	setp.ne.s32 	%p164, %r1095, 6;
	@%p164 bra 	$L__BB0_187;
	shr.u32 	%r853, %r311, 23;
	st.local.u32 	[%rd1+24], %rd505;
	and.b32  	%r315, %r853, 31;
	add.s32 	%r854, %r853, -128;
	shr.u32 	%r855, %r854, 5;
	mul.wide.u32 	%rd393, %r855, 4;
	sub.s64 	%rd170, %rd1, %rd393;
	ld.local.u32 	%r1096, [%rd170+24];
	ld.local.u32 	%r1097, [%rd170+20];
	setp.eq.s32 	%p165, %r315, 0;
	@%p165 bra 	$L__BB0_190;
	shf.l.wrap.b32 	%r1096, %r1097, %r1096, %r315;
	ld.local.u32 	%r856, [%rd170+16];
	shf.l.wrap.b32 	%r1097, %r856, %r1097, %r315;
$L__BB0_190:
	shr.u32 	%r857, %r1096, 30;
	shf.l.wrap.b32 	%r858, %r1097, %r1096, 2;
	shl.b32 	%r859, %r1097, 2;
	shr.u32 	%r860, %r858, 31;
	add.s32 	%r1098, %r860, %r857;
	shr.s32 	%r861, %r858, 31;
	xor.b32  	%r862, %r861, %r858;
	xor.b32  	%r863, %r861, %r859;
	cvt.u64.u32 	%rd394, %r862;
	shl.b64 	%rd395, %rd394, 32;
	cvt.u64.u32 	%rd396, %r863;
	or.b64  	%rd397, %rd395, %rd396;
	cvt.rn.f64.s64 	%fd47, %rd397;
	mul.f64 	%fd48, %fd47, 0d3BF921FB54442D19;
	cvt.rn.f32.f64 	%f824, %fd48;
	neg.f32 	%f825, %f824;
	setp.lt.s32 	%p166, %r858, 0;
	selp.f32 	%f987, %f825, %f824, %p166;
	bra.uni 	$L__BB0_192;
$L__BB0_191:
	mov.f32 	%f826, 0f00000000;
	mul.rn.f32 	%f987, %f131, %f826;
	mov.b32 	%r1098, 0;
$L__BB0_192:
	mul.rn.f32 	%f827, %f987, %f987;
	and.b32  	%r865, %r1098, 1;
	setp.eq.b32 	%p167, %r865, 1;
	selp.f32 	%f828, 0f3F800000, %f987, %p167;
	fma.rn.f32 	%f829, %f827, %f828, 0f00000000;
	fma.rn.f32 	%f830, %f827, 0f37CBAC00, 0fBAB607ED;
	selp.f32 	%f831, %f830, 0fB94D4153, %p167;
	selp.f32 	%f832, 0f3D2AAABB, 0f3C0885E4, %p167;
	fma.rn.f32 	%f833, %f831, %f827, %f832;
	selp.f32 	%f834, 0fBEFFFFFF, 0fBE2AAAA8, %p167;
	fma.rn.f32 	%f835, %f833, %f827, %f834;
	fma.rn.f32 	%f836, %f835, %f829, %f828;
	and.b32  	%r866, %r1098, 2;
	setp.eq.s32 	%p168, %r866, 0;
	mov.f32 	%f837, 0f00000000;
	sub.f32 	%f838, %f837, %f836;
	selp.f32 	%f839, %f836, %f838, %p168;
	ld.shared.f32 	%f840, [%r3+40];
	ld.shared.f32 	%f841, [%r3+44];
	mul.f32 	%f842, %f841, %f839;
	fma.rn.f32 	%f843, %f137, %f840, %f842;
	st.shared.f32 	[%r3+40], %f843;
	mul.f32 	%f844, %f137, %f841;
	mul.f32 	%f845, %f840, %f839;
	sub.f32 	%f846, %f844, %f845;
	st.shared.f32 	[%r3+44], %f846;
	mul.lo.s32 	%r868, %r682, 6;
	cvt.rn.f32.u32 	%f847, %r868;
	mul.f32 	%f141, %f847, 0f3AC90FDB;
	mul.f32 	%f848, %f141, 0f3F22F983;
	cvt.rni.s32.f32 	%r1106, %f848;
	cvt.rn.f32.s32 	%f849, %r1106;
	fma.rn.f32 	%f850, %f849, 0fBFC90FDA, %f141;
	fma.rn.f32 	%f851, %f849, 0fB3A22168, %f850;
	fma.rn.f32 	%f989, %f849, 0fA7C234C5, %f851;
	abs.f32 	%f143, %f141;
	setp.ltu.f32 	%p169, %f143, 0f47CE4780;
	mov.u32 	%r1102, %r1106;
	mov.f32 	%f988, %f989;
	@%p169 bra 	$L__BB0_200;
	setp.eq.f32 	%p170, %f143, 0f7F800000;
	@%p170 bra 	$L__BB0_199;
	mov.b32 	%r325, %f141;
	shl.b32 	%r870, %r325, 8;
	or.b32  	%r326, %r870, -2147483648;
	mov.b64 	%rd508, 0;
	mov.b32 	%r1099, 0;
	mov.u64 	%rd506, __cudart_i2opi_f;
	mov.u64 	%rd507, %rd2;
$L__BB0_195:
	.pragma "nounroll";
	ld.global.nc.u32 	%r871, [%rd506];
	mad.wide.u32 	%rd400, %r871, %r326, %rd508;
	shr.u64 	%rd508, %rd400, 32;
	st.local.u32 	[%rd507], %rd400;
	add.s32 	%r1099, %r1099, 1;
	add.s64 	%rd507, %rd507, 4;
	add.s64 	%rd506, %rd506, 4;
	setp.ne.s32 	%p171, %r1099, 6;
	@%p171 bra 	$L__BB0_195;
	shr.u32 	%r872, %r325, 23;
	st.local.u32 	[%rd2+24], %rd508;
	and.b32  	%r329, %r872, 31;
	add.s32 	%r873, %r872, -128;
	shr.u32 	%r874, %r873, 5;
	mul.wide.u32 	%rd401, %r874, 4;
	sub.s64 	%rd177, %rd2, %rd401;
	ld.local.u32 	%r1100, [%rd177+24];
	ld.local.u32 	%r1101, [%rd177+20];
	setp.eq.s32 	%p172, %r329, 0;
	@%p172 bra 	$L__BB0_198;
	shf.l.wrap.b32 	%r1100, %r1101, %r1100, %r329;
	ld.local.u32 	%r875, [%rd177+16];
	shf.l.wrap.b32 	%r1101, %r875, %r1101, %r329;
$L__BB0_198:
	shr.u32 	%r876, %r1100, 30;
	shf.l.wrap.b32 	%r877, %r1101, %r1100, 2;
	shl.b32 	%r878, %r1101, 2;
	shr.u32 	%r879, %r877, 31;
	add.s32 	%r1102, %r879, %r876;
	shr.s32 	%r880, %r877, 31;
	xor.b32  	%r881, %r880, %r877;
	xor.b32  	%r882, %r880, %r878;
	cvt.u64.u32 	%rd402, %r881;
	shl.b64 	%rd403, %rd402, 32;
	cvt.u64.u32 	%rd404, %r882;
	or.b64  	%rd405, %rd403, %rd404;
	cvt.rn.f64.s64 	%fd49, %rd405;
	mul.f64 	%fd50, %fd49, 0d3BF921FB54442D19;
	cvt.rn.f32.f64 	%f852, %fd50;
	neg.f32 	%f853, %f852;
	setp.lt.s32 	%p173, %r877, 0;
	selp.f32 	%f988, %f853, %f852, %p173;
	bra.uni 	$L__BB0_200;
$L__BB0_199:
	mov.f32 	%f854, 0f00000000;
	mul.rn.f32 	%f988, %f141, %f854;
	mov.b32 	%r1102, 0;
$L__BB0_200:
	setp.ltu.f32 	%p174, %f143, 0f47CE4780;
	add.s32 	%r884, %r1102, 1;
	mul.rn.f32 	%f855, %f988, %f988;
	and.b32  	%r885, %r1102, 1;
	setp.eq.b32 	%p175, %r885, 1;
	selp.f32 	%f856, %f988, 0f3F800000, %p175;
	fma.rn.f32 	%f857, %f855, %f856, 0f00000000;
	fma.rn.f32 	%f858, %f855, 0f37CBAC00, 0fBAB607ED;
	selp.f32 	%f859, 0fB94D4153, %f858, %p175;
	selp.f32 	%f860, 0f3C0885E4, 0f3D2AAABB, %p175;
	fma.rn.f32 	%f861, %f859, %f855, %f860;
	selp.f32 	%f862, 0fBE2AAAA8, 0fBEFFFFFF, %p175;
	fma.rn.f32 	%f863, %f861, %f855, %f862;
	fma.rn.f32 	%f864, %f863, %f857, %f856;
	and.b32  	%r886, %r884, 2;
	setp.eq.s32 	%p176, %r886, 0;
	mov.f32 	%f865, 0f00000000;
	sub.f32 	%f866, %f865, %f864;
	selp.f32 	%f147, %f864, %f866, %p176;
	@%p174 bra 	$L__BB0_208;
	setp.eq.f32 	%p177, %f143, 0f7F800000;
	@%p177 bra 	$L__BB0_207;
	mov.b32 	%r338, %f141;
	shl.b32 	%r888, %r338, 8;
	or.b32  	%r339, %r888, -2147483648;
	mov.b64 	%rd511, 0;
	mov.b32 	%r1103, 0;
	mov.u64 	%rd509, __cudart_i2opi_f;
	mov.u64 	%rd510, %rd1;
$L__BB0_203:
	.pragma "nounroll";
	ld.global.nc.u32 	%r889, [%rd509];
	mad.wide.u32 	%rd408, %r889, %r339, %rd511;
	shr.u64 	%rd511, %rd408, 32;
	st.local.u32 	[%rd510], %rd408;
	add.s32 	%r1103, %r1103, 1;
	add.s64 	%rd510, %rd510, 4;
	add.s64 	%rd509, %rd509, 4;
	setp.ne.s32 	%p178, %r1103, 6;
	@%p178 bra 	$L__BB0_203;
	shr.u32 	%r890, %r338, 23;
	st.local.u32 	[%rd1+24], %rd511;
	and.b32  	%r342, %r890, 31;
	add.s32 	%r891, %r890, -128;
	shr.u32 	%r892, %r891, 5;
	mul.wide.u32 	%rd409, %r892, 4;
	sub.s64 	%rd184, %rd1, %rd409;
	ld.local.u32 	%r1104, [%rd184+24];
	ld.local.u32 	%r1105, [%rd184+20];
	setp.eq.s32 	%p179, %r342, 0;
	@%p179 bra 	$L__BB0_206;
	shf.l.wrap.b32 	%r1104, %r1105, %r1104, %r342;
	ld.local.u32 	%r893, [%rd184+16];
	shf.l.wrap.b32 	%r1105, %r893, %r1105, %r342;
$L__BB0_206:
	shr.u32 	%r894, %r1104, 30;
	shf.l.wrap.b32 	%r895, %r1105, %r1104, 2;
	shl.b32 	%r896, %r1105, 2;
	shr.u32 	%r897, %r895, 31;
	add.s32 	%r1106, %r897, %r894;
	shr.s32 	%r898, %r895, 31;
	xor.b32  	%r899, %r898, %r895;
	xor.b32  	%r900, %r898, %r896;
	cvt.u64.u32 	%rd410, %r899;
	shl.b64 	%rd411, %rd410, 32;
	cvt.u64.u32 	%rd412, %r900;
	or.b64  	%rd413, %rd411, %rd412;
	cvt.rn.f64.s64 	%fd51, %rd413;
	mul.f64 	%fd52, %fd51, 0d3BF921FB54442D19;
	cvt.rn.f32.f64 	%f867, %fd52;
	neg.f32 	%f868, %f867;
	setp.lt.s32 	%p180, %r895, 0;
	selp.f32 	%f989, %f868, %f867, %p180;
	bra.uni 	$L__BB0_208;
$L__BB0_207:
	mov.f32 	%f869, 0f00000000;
	mul.rn.f32 	%f989, %f141, %f869;
	mov.b32 	%r1106, 0;
$L__BB0_208:
	mul.rn.f32 	%f870, %f989, %f989;
	and.b32  	%r902, %r1106, 1;
	setp.eq.b32 	%p181, %r902, 1;
	selp.f32 	%f871, 0f3F800000, %f989, %p181;
	fma.rn.f32 	%f872, %f870, %f871, 0f00000000;
	fma.rn.f32 	%f873, %f870, 0f37CBAC00, 0fBAB607ED;
	selp.f32 	%f874, %f873, 0fB94D4153, %p181;
	selp.f32 	%f875, 0f3D2AAABB, 0f3C0885E4, %p181;
	fma.rn.f32 	%f876, %f874, %f870, %f875;
	selp.f32 	%f877, 0fBEFFFFFF, 0fBE2AAAA8, %p181;
	fma.rn.f32 	%f878, %f876, %f870, %f877;
	fma.rn.f32 	%f879, %f878, %f872, %f871;
	and.b32  	%r903, %r1106, 2;
	setp.eq.s32 	%p182, %r903, 0;
	mov.f32 	%f880, 0f00000000;
	sub.f32 	%f881, %f880, %f879;
	selp.f32 	%f882, %f879, %f881, %p182;
	ld.shared.f32 	%f883, [%r3+48];
	ld.shared.f32 	%f884, [%r3+52];
	mul.f32 	%f885, %f884, %f882;
	fma.rn.f32 	%f886, %f147, %f883, %f885;
	st.shared.f32 	[%r3+48], %f886;
	mul.f32 	%f887, %f147, %f884;
	mul.f32 	%f888, %f883, %f882;
	sub.f32 	%f889, %f887, %f888;
	st.shared.f32 	[%r3+52], %f889;
	mul.f32 	%f151, %f80, 0f3AC90FDB;
	mul.f32 	%f890, %f151, 0f3F22F983;
	cvt.rni.s32.f32 	%r1114, %f890;
	cvt.rn.f32.s32 	%f891, %r1114;
	fma.rn.f32 	%f892, %f891, 0fBFC90FDA, %f151;
	fma.rn.f32 	%f893, %f891, 0fB3A22168, %f892;
	fma.rn.f32 	%f991, %f891, 0fA7C234C5, %f893;
	abs.f32 	%f153, %f151;
	setp.ltu.f32 	%p183, %f153, 0f47CE4780;
	mov.u32 	%r1110, %r1114;
	mov.f32 	%f990, %f991;
	@%p183 bra 	$L__BB0_216;
	setp.eq.f32 	%p184, %f153, 0f7F800000;
	@%p184 bra 	$L__BB0_215;
	mov.b32 	%r352, %f151;
	shl.b32 	%r905, %r352, 8;
	or.b32  	%r353, %r905, -2147483648;
	mov.b64 	%rd514, 0;
	mov.b32 	%r1107, 0;
	mov.u64 	%rd512, __cudart_i2opi_f;
	mov.u64 	%rd513, %rd2;
$L__BB0_211:
	.pragma "nounroll";
	ld.global.nc.u32 	%r906, [%rd512];
	mad.wide.u32 	%rd416, %r906, %r353, %rd514;
	shr.u64 	%rd514, %rd416, 32;
	st.local.u32 	[%rd513], %rd416;
	add.s32 	%r1107, %r1107, 1;
	add.s64 	%rd513, %rd513, 4;
	add.s64 	%rd512, %rd512, 4;
	setp.ne.s32 	%p185, %r1107, 6;
	@%p185 bra 	$L__BB0_211;
	shr.u32 	%r907, %r352, 23;
	st.local.u32 	[%rd2+24], %rd514;
	and.b32  	%r356, %r907, 31;
	add.s32 	%r908, %r907, -128;
	shr.u32 	%r909, %r908, 5;
	mul.wide.u32 	%rd417, %r909, 4;
	sub.s64 	%rd191, %rd2, %rd417;
	ld.local.u32 	%r1108, [%rd191+24];
	ld.local.u32 	%r1109, [%rd191+20];
	setp.eq.s32 	%p186, %r356, 0;
	@%p186 bra 	$L__BB0_214;
	shf.l.wrap.b32 	%r1108, %r1109, %r1108, %r356;
	ld.local.u32 	%r910, [%rd191+16];
	shf.l.wrap.b32 	%r1109, %r910, %r1109, %r356;
$L__BB0_214:
	shr.u32 	%r911, %r1108, 30;
	shf.l.wrap.b32 	%r912, %r1109, %r1108, 2;
	shl.b32 	%r913, %r1109, 2;
	shr.u32 	%r914, %r912, 31;
	add.s32 	%r1110, %r914, %r911;
	shr.s32 	%r915, %r912, 31;
	xor.b32  	%r916, %r915, %r912;
	xor.b32  	%r917, %r915, %r913;
	cvt.u64.u32 	%rd418, %r916;
	shl.b64 	%rd419, %rd418, 32;
	cvt.u64.u32 	%rd420, %r917;
	or.b64  	%rd421, %rd419, %rd420;
	cvt.rn.f64.s64 	%fd53, %rd421;
	mul.f64 	%fd54, %fd53, 0d3BF921FB54442D19;
	cvt.rn.f32.f64 	%f894, %fd54;
	neg.f32 	%f895, %f894;
	setp.lt.s32 	%p187, %r912, 0;
	selp.f32 	%f990, %f895, %f894, %p187;
	bra.uni 	$L__BB0_216;
$L__BB0_215:
	mov.f32 	%f896, 0f00000000;
	mul.rn.f32 	%f990, %f151, %f896;
	mov.b32 	%r1110, 0;
$L__BB0_216:
	setp.ltu.f32 	%p188, %f153, 0f47CE4780;
	add.s32 	%r919, %r1110, 1;
	mul.rn.f32 	%f897, %f990, %f990;
	and.b32  	%r920, %r1110, 1;
	setp.eq.b32 	%p189, %r920, 1;
	selp.f32 	%f898, %f990, 0f3F800000, %p189;
	fma.rn.f32 	%f899, %f897, %f898, 0f00000000;
	fma.rn.f32 	%f900, %f897, 0f37CBAC00, 0fBAB607ED;
	selp.f32 	%f901, 0fB94D4153, %f900, %p189;
	selp.f32 	%f902, 0f3C0885E4, 0f3D2AAABB, %p189;
	fma.rn.f32 	%f903, %f901, %f897, %f902;
	selp.f32 	%f904, 0fBE2AAAA8, 0fBEFFFFFF, %p189;
	fma.rn.f32 	%f905, %f903, %f897, %f904;
	fma.rn.f32 	%f906, %f905, %f899, %f898;
	and.b32  	%r921, %r919, 2;
	setp.eq.s32 	%p190, %r921, 0;
	mov.f32 	%f907, 0f00000000;
	sub.f32 	%f908, %f907, %f906;
	selp.f32 	%f157, %f906, %f908, %p190;
	@%p188 bra 	$L__BB0_224;
	setp.eq.f32 	%p191, %f153, 0f7F800000;
	@%p191 bra 	$L__BB0_223;
	mov.b32 	%r365, %f151;
	shl.b32 	%r923, %r365, 8;
	or.b32  	%r366, %r923, -2147483648;
	mov.b64 	%rd517, 0;
	mov.b32 	%r1111, 0;
	mov.u64 	%rd515, __cudart_i2opi_f;
	mov.u64 	%rd516, %rd1;
$L__BB0_219:
	.pragma "nounroll";
	ld.global.nc.u32 	%r924, [%rd515];
	mad.wide.u32 	%rd424, %r924, %r366, %rd517;
	shr.u64 	%rd517, %rd424, 32;
	st.local.u32 	[%rd516], %rd424;
	add.s32 	%r1111, %r1111, 1;
	add.s64 	%rd516, %rd516, 4;
	add.s64 	%rd515, %rd515, 4;
	setp.ne.s32 	%p192, %r1111, 6;
	@%p192 bra 	$L__BB0_219;
	shr.u32 	%r925, %r365, 23;
	st.local.u32 	[%rd1+24], %rd517;
	and.b32  	%r369, %r925, 31;
	add.s32 	%r926, %r925, -128;
	shr.u32 	%r927, %r926, 5;
	mul.wide.u32 	%rd425, %r927, 4;
	sub.s64 	%rd198, %rd1, %rd425;
	ld.local.u32 	%r1112, [%rd198+24];
	ld.local.u32 	%r1113, [%rd198+20];
	setp.eq.s32 	%p193, %r369, 0;
	@%p193 bra 	$L__BB0_222;
	shf.l.wrap.b32 	%r1112, %r1113, %r1112, %r369;
	ld.local.u32 	%r928, [%rd198+16];
	shf.l.wrap.b32 	%r1113, %r928, %r1113, %r369;
$L__BB0_222:
	shr.u32 	%r929, %r1112, 30;
	shf.l.wrap.b32 	%r930, %r1113, %r1112, 2;
	shl.b32 	%r931, %r1113, 2;
	shr.u32 	%r932, %r930, 31;
	add.s32 	%r1114, %r932, %r929;
	shr.s32 	%r933, %r930, 31;
	xor.b32  	%r934, %r933, %r930;
	xor.b32  	%r935, %r933, %r931;
	cvt.u64.u32 	%rd426, %r934;
	shl.b64 	%rd427, %rd426, 32;
	cvt.u64.u32 	%rd428, %r935;
	or.b64  	%rd429, %rd427, %rd428;
	cvt.rn.f64.s64 	%fd55, %rd429;
	mul.f64 	%fd56, %fd55, 0d3BF921FB54442D19;
	cvt.rn.f32.f64 	%f909, %fd56;
	neg.f32 	%f910, %f909;
	setp.lt.s32 	%p194, %r930, 0;
	selp.f32 	%f991, %f910, %f909, %p194;
	bra.uni 	$L__BB0_224;
$L__BB0_223:
	mov.f32 	%f911, 0f00000000;
	mul.rn.f32 	%f991, %f151, %f911;
	mov.b32 	%r1114, 0;
$L__BB0_224:
	ld.param.u64 	%rd433, [_Z3fftPfS__param_1];
	mul.rn.f32 	%f912, %f991, %f991;
	and.b32  	%r937, %r1114, 1;
	setp.eq.b32 	%p195, %r937, 1;
	selp.f32 	%f913, 0f3F800000, %f991, %p195;
	fma.rn.f32 	%f914, %f912, %f913, 0f00000000;
	fma.rn.f32 	%f915, %f912, 0f37CBAC00, 0fBAB607ED;
	selp.f32 	%f916, %f915, 0fB94D4153, %p195;
	selp.f32 	%f917, 0f3D2AAABB, 0f3C0885E4, %p195;
	fma.rn.f32 	%f918, %f916, %f912, %f917;
	selp.f32 	%f919, 0fBEFFFFFF, 0fBE2AAAA8, %p195;
	fma.rn.f32 	%f920, %f918, %f912, %f919;
	fma.rn.f32 	%f921, %f920, %f914, %f913;
	and.b32  	%r938, %r1114, 2;
	setp.eq.s32 	%p196, %r938, 0;
	mov.f32 	%f922, 0f00000000;
	sub.f32 	%f923, %f922, %f921;
	selp.f32 	%f924, %f921, %f923, %p196;
	ld.shared.f32 	%f925, [%r3+56];
	ld.shared.f32 	%f926, [%r3+60];
	mul.f32 	%f927, %f926, %f924;
	fma.rn.f32 	%f928, %f157, %f925, %f927;
	st.shared.f32 	[%r3+56], %f928;
	mul.f32 	%f929, %f157, %f926;
	mul.f32 	%f930, %f925, %f924;
	sub.f32 	%f931, %f929, %f930;
	st.shared.f32 	[%r3+60], %f931;
	bar.sync 	0;
	shr.u32 	%r939, %r2, 6;
	and.b32  	%r940, %r939, 126;
	shl.b32 	%r941, %r2, 6;
	and.b32  	%r942, %r941, 7168;
	or.b32  	%r943, %r940, %r942;
	shl.b32 	%r944, %r943, 2;
	mov.u32 	%r945, _ZZ3fftPfS_E1S;
	add.s32 	%r946, %r945, %r944;
	ld.shared.f32 	%f932, [%r946];
	ld.shared.f32 	%f933, [%r946+4];
	add.s32 	%r947, %r2, 2;
	shr.u32 	%r948, %r947, 6;
	and.b32  	%r949, %r948, 126;
	shl.b32 	%r950, %r947, 6;
	and.b32  	%r951, %r950, 7296;
	or.b32  	%r952, %r949, %r951;
	shl.b32 	%r953, %r952, 2;
	add.s32 	%r954, %r945, %r953;
	ld.shared.f32 	%f934, [%r954];
	ld.shared.f32 	%f935, [%r954+4];
	add.s32 	%r955, %r2, 4;
	shr.u32 	%r956, %r955, 6;
	and.b32  	%r957, %r956, 126;
	shl.b32 	%r958, %r955, 6;
	and.b32  	%r959, %r958, 7424;
	or.b32  	%r960, %r957, %r959;
	shl.b32 	%r961, %r960, 2;
	add.s32 	%r962, %r945, %r961;
	ld.shared.f32 	%f936, [%r962];
	ld.shared.f32 	%f937, [%r962+4];
	add.s32 	%r963, %r2, 6;
	shr.u32 	%r964, %r963, 6;
	and.b32  	%r965, %r964, 126;
	shl.b32 	%r966, %r963, 6;
	and.b32  	%r967, %r966, 7552;
	or.b32  	%r968, %r965, %r967;
	shl.b32 	%r969, %r968, 2;
	add.s32 	%r970, %r945, %r969;
	ld.shared.f32 	%f938, [%r970];
	ld.shared.f32 	%f939, [%r970+4];
	add.s32 	%r971, %r2, 8;
	shr.u32 	%r972, %r971, 6;
	and.b32  	%r973, %r972, 126;
	shl.b32 	%r974, %r971, 6;
	and.b32  	%r975, %r974, 7680;
	or.b32  	%r976, %r973, %r975;
	shl.b32 	%r977, %r976, 2;
	add.s32 	%r978, %r945, %r977;
	ld.shared.f32 	%f940, [%r978];
	ld.shared.f32 	%f941, [%r978+4];
	add.s32 	%r979, %r2, 10;
	shr.u32 	%r980, %r979, 6;
	and.b32  	%r981, %r980, 126;
	shl.b32 	%r982, %r979, 6;
	and.b32  	%r983, %r982, 7808;
	or.b32  	%r984, %r981, %r983;
	shl.b32 	%r985, %r984, 2;
	add.s32 	%r986, %r945, %r985;
	ld.shared.f32 	%f942, [%r986];
	ld.shared.f32 	%f943, [%r986+4];
	add.s32 	%r987, %r2, 12;
	shr.u32 	%r988, %r987, 6;
	and.b32  	%r989, %r988, 126;
	shl.b32 	%r990, %r987, 6;
	and.b32  	%r991, %r990, 7936;
	or.b32  	%r992, %r989, %r991;
	shl.b32 	%r993, %r992, 2;
	add.s32 	%r994, %r945, %r993;
	ld.shared.f32 	%f944, [%r994];
	ld.shared.f32 	%f945, [%r994+4];
	add.s32 	%r995, %r2, 14;
	shr.u32 	%r996, %r995, 6;
	and.b32  	%r997, %r996, 126;
	shl.b32 	%r998, %r995, 6;
	and.b32  	%r999, %r998, 8064;
	or.b32  	%r1000, %r997, %r999;
	shl.b32 	%r1001, %r1000, 2;
	add.s32 	%r1002, %r945, %r1001;
	ld.shared.f32 	%f946, [%r1002];
	ld.shared.f32 	%f947, [%r1002+4];
	bar.sync 	0;
	st.shared.f32 	[%r3], %f932;
	st.shared.f32 	[%r3+4], %f933;
	st.shared.f32 	[%r3+8], %f934;
	st.shared.f32 	[%r3+12], %f935;
	st.shared.f32 	[%r3+16], %f936;
	st.shared.f32 	[%r3+20], %f937;
	st.shared.f32 	[%r3+24], %f938;
	st.shared.f32 	[%r3+28], %f939;
	st.shared.f32 	[%r3+32], %f940;
	st.shared.f32 	[%r3+36], %f941;
	st.shared.f32 	[%r3+40], %f942;
	st.shared.f32 	[%r3+44], %f943;
	st.shared.f32 	[%r3+48], %f944;
	st.shared.f32 	[%r3+52], %f945;
	st.shared.f32 	[%r3+56], %f946;
	st.shared.f32 	[%r3+60], %f947;
	bar.sync 	0;
	bar.sync 	0;
	cvta.to.global.u64 	%rd430, %rd433;
	ld.shared.f32 	%f948, [%r3];
	mul.wide.u32 	%rd431, %r2, 4;
	add.s64 	%rd432, %rd430, %rd431;
	st.global.f32 	[%rd432], %f948;
	ld.shared.f32 	%f949, [%r3+4];
	st.global.f32 	[%rd432+4], %f949;
	ld.shared.f32 	%f950, [%r3+8];
	st.global.f32 	[%rd432+8], %f950;
	ld.shared.f32 	%f951, [%r3+12];
	st.global.f32 	[%rd432+12], %f951;
	ld.shared.f32 	%f952, [%r3+16];
	st.global.f32 	[%rd432+16], %f952;
	ld.shared.f32 	%f953, [%r3+20];
	st.global.f32 	[%rd432+20], %f953;
	ld.shared.f32 	%f954, [%r3+24];
	st.global.f32 	[%rd432+24], %f954;
	ld.shared.f32 	%f955, [%r3+28];
	st.global.f32 	[%rd432+28], %f955;
	ld.shared.f32 	%f956, [%r3+32];
	st.global.f32 	[%rd432+32], %f956;
	ld.shared.f32 	%f957, [%r3+36];
	st.global.f32 	[%rd432+36], %f957;
	ld.shared.f32 	%f958, [%r3+40];
	st.global.f32 	[%rd432+40], %f958;
	ld.shared.f32 	%f959, [%r3+44];
	st.global.f32 	[%rd432+44], %f959;
	ld.shared.f32 	%f960, [%r3+48];
	st.global.f32 	[%rd432+48], %f960;
	ld.shared.f32 	%f961, [%r3+52];
	st.global.f32 	[%rd432+52], %f961;
	ld.shared.f32 	%f962, [%r3+56];
	st.global.f32 	[%rd432+56], %f962;
	ld.shared.f32 	%f963, [%r3+60];
	st.global.f32 	[%rd432+60], %f963;
	ret;

}


// ===== COMPILED SASS (sm_100) =====

	.target	sm_100

	.elftype	@"ET_EXEC"


//--------------------- .note.nv.tkinfo           --------------------------
	.section	.note.nv.tkinfo,"",@"SHT_NOTE"
	.sectionflags	@"SHF_NOTE_NV_TKINFO"
	.tkinfo
        /*0018*/ 	.word	0x00000002
        /*0030*/ 	.string	""
        /*0030*/ 	.string	"ptxas"
        /*0030*/ 	.string	"Cuda compilation tools, release 13.0, V13.0.88"
        /*0030*/ 	.string	"Build cuda_13.0.r13.0/compiler.36424714_0"
        /*0030*/ 	.string	"-arch sm_100 -m 64 "



//--------------------- .note.nv.cuinfo           --------------------------
	.section	.note.nv.cuinfo,"",@"SHT_NOTE"
	.sectionflags	@"SHF_NOTE_NV_CUINFO"
        /*0018*/ 	.short	0x0002
        /*001a*/ 	.short	0x0064
        /*001c*/ 	.short	0x0082
	.zero		2


//--------------------- .nv.info                  --------------------------
	.section	.nv.info,"",@"SHT_CUDA_INFO"
	.align	4


	//----- nvinfo : EIATTR_REGCOUNT
	.align		4
        /*0000*/ 	.byte	0x04, 0x2f
        /*0002*/ 	.short	(.L_2 - .L_1)
	.align		4
.L_1:
        /*0004*/ 	.word	index@(_Z3fftPfS_)
        /*0008*/ 	.word	0x0000002b


	//----- nvinfo : EIATTR_FRAME_SIZE
	.align		4
.L_2:
        /*000c*/ 	.byte	0x04, 0x11
        /*000e*/ 	.short	(.L_4 - .L_3)
	.align		4
.L_3:
        /*0010*/ 	.word	index@(_Z3fftPfS_)
        /*0014*/ 	.word	0x00000000


	//----- nvinfo : EIATTR_MIN_STACK_SIZE
	.align		4
.L_4:
        /*0018*/ 	.byte	0x04, 0x12
        /*001a*/ 	.short	(.L_6 - .L_5)
	.align		4
.L_5:
        /*001c*/ 	.word	index@(_Z3fftPfS_)
        /*0020*/ 	.word	0x00000000
.L_6:


//--------------------- .nv.compat                --------------------------
	.section	.nv.compat,"",@"SHT_CUDA_COMPAT_INFO"
	.align	4
        /*0000*/ 	.byte	0x02, 0x09, 0x00, 0x00, 0x02, 0x02, 0x01, 0x00, 0x02, 0x05, 0x05, 0x00, 0x03, 0x07, 0x01, 0x01
        /*0010*/ 	.byte	0x02, 0x03, 0x00, 0x00, 0x02, 0x06, 0x01, 0x00, 0x04, 0x0b, 0x08, 0x00, 0x01, 0x00, 0x00, 0x00
        /*0020*/ 	.byte	0x00, 0x00, 0x00, 0x00


//--------------------- .nv.info._Z3fftPfS_       --------------------------
	.section	.nv.info._Z3fftPfS_,"",@"SHT_CUDA_INFO"
	.sectionflags	@""
	.align	4


	//----- nvinfo : EIATTR_CUDA_API_VERSION
	.align		4
        /*0000*/ 	.byte	0x04, 0x37
        /*0002*/ 	.short	(.L_8 - .L_7)
.L_7:
        /*0004*/ 	.word	0x00000082


	//----- nvinfo : EIATTR_KPARAM_INFO
	.align		4
.L_8:
        /*0008*/ 	.byte	0x04, 0x17
        /*000a*/ 	.short	(.L_10 - .L_9)
.L_9:
        /*000c*/ 	.word	0x00000000
        /*0010*/ 	.short	0x0001
        /*0012*/ 	.short	0x0008
        /*0014*/ 	.byte	0x00, 0xf5, 0x21, 0x00


	//----- nvinfo : EIATTR_KPARAM_INFO
	.align		4
.L_10:
        /*0018*/ 	.byte	0x04, 0x17
        /*001a*/ 	.short	(.L_12 - .L_11)
.L_11:
        /*001c*/ 	.word	0x00000000
        /*0020*/ 	.short	0x0000
        /*0022*/ 	.short	0x0000
        /*0024*/ 	.byte	0x00, 0xf5, 0x21, 0x00


	//----- nvinfo : EIATTR_SPARSE_MMA_MASK
	.align		4
.L_12:
        /*0028*/ 	.byte	0x03, 0x50
        /*002a*/ 	.short	0x0000


	//----- nvinfo : EIATTR_MAXREG_COUNT
	.align		4
        /*002c*/ 	.byte	0x03, 0x1b
        /*002e*/ 	.short	0x00ff


	//----- nvinfo : EIATTR_NUM_BARRIERS
	.align		4
        /*0030*/ 	.byte	0x02, 0x4c
        /*0032*/ 	.byte	0x01
	.zero		1


	//----- nvinfo : EIATTR_MERCURY_ISA_VERSION
	.align		4
        /*0034*/ 	.byte	0x03, 0x5f
        /*0036*/ 	.short	0x0101


	//----- nvinfo : EIATTR_VRC_CTA_INIT_COUNT
	.align		4
        /*0038*/ 	.byte	0x02, 0x4a
	.zero		1
	.zero		1


	//----- nvinfo : EIATTR_EXIT_INSTR_OFFSETS
	.align		4
        /*003c*/ 	.byte	0x04, 0x1c
        /*003e*/ 	.short	(.L_14 - .L_13)


	//   ....[0]....
.L_13:
        /*0040*/ 	.word	0x0000e3d0


	//----- nvinfo : EIATTR_CRS_STACK_SIZE
	.align		4
.L_14:
        /*0044*/ 	.byte	0x04, 0x1e
        /*0046*/ 	.short	(.L_16 - .L_15)
.L_15:
        /*0048*/ 	.word	0x00000000


	//----- nvinfo : EIATTR_CBANK_PARAM_SIZE
	.align		4
.L_16:
        /*004c*/ 	.byte	0x03, 0x19
        /*004e*/ 	.short	0x0010


	//----- nvinfo : EIATTR_PARAM_CBANK
	.align		4
        /*0050*/ 	.byte	0x04, 0x0a
        /*0052*/ 	.short	(.L_18 - .L_17)
	.align		4
.L_17:
        /*0054*/ 	.word	index@(.nv.constant0._Z3fftPfS_)
        /*0058*/ 	.short	0x0380
        /*005a*/ 	.short	0x0010


	//----- nvinfo : EIATTR_SW_WAR
	.align		4
.L_18:
        /*005c*/ 	.byte	0x04, 0x36
        /*005e*/ 	.short	(.L_20 - .L_19)
.L_19:
        /*0060*/ 	.word	0x00000008
.L_20:


//--------------------- .nv.callgraph             --------------------------
	.section	.nv.callgraph,"",@"SHT_CUDA_CALLGRAPH"
	.align	4
	.sectionentsize	8
	.align		4
        /*0000*/ 	.word	0x00000000
	.align		4
        /*0004*/ 	.word	0xffffffff
	.align		4
        /*0008*/ 	.word	0x00000000
	.align		4
        /*000c*/ 	.word	0xfffffffe
	.align		4
        /*0010*/ 	.word	0x00000000
	.align		4
        /*0014*/ 	.word	0xfffffffd
	.align		4
        /*0018*/ 	.word	0x00000000
	.align		4
        /*001c*/ 	.word	0xfffffffc


//--------------------- .nv.constant4             --------------------------
	.section	.nv.constant4,"a",@progbits
	.align	8
	.align		8
.nv.constant4:
        /*0000*/ 	.dword	__cudart_i2opi_f


//--------------------- .text._Z3fftPfS_          --------------------------
	.section	.text._Z3fftPfS_,"ax",@progbits
	.align	128
        .global         _Z3fftPfS_
        .type           _Z3fftPfS_,@function
        .size           _Z3fftPfS_,(.L_x_169 - _Z3fftPfS_)
        .other          _Z3fftPfS_,@"STO_CUDA_ENTRY STV_DEFAULT"
_Z3fftPfS_:
.text._Z3fftPfS_:
[----:B------:R-:W-:Y:S01]  /*0000*/  LDC R1, c[0x0][0x37c] ;  /* 0x0000df00ff017b82 */ /* 0x000fe20000000800 */
[----:B------:R-:W0:Y:S07]  /*0010*/  S2R R23, SR_TID.X ;  /* 0x0000000000177919 */ /* 0x000e2e0000002100 */
[----:B------:R-:W1:Y:S01]  /*0020*/  LDC.64 R2, c[0x0][0x380] ;  /* 0x0000e000ff027b82 */ /* 0x000e620000000a00 */
[----:B------:R-:W2:Y:S01]  /*0030*/  LDCU.64 UR6, c[0x0][0x358] ;  /* 0x00006b00ff0677ac */ /* 0x000ea20008000a00 */
[----:B------:R-:W0:Y:S02]  /*0040*/  S2R R0, SR_TID.Y ;  /* 0x0000000000007919 */ /* 0x000e240000002200 */
[----:B0-----:R-:W-:-:S04]  /*0050*/  IMAD R0, R0, 0x8, R23 ;  /* 0x0000000800007824 */ /* 0x001fc800078e0217 */
[----:B------:R-:W-:-:S04]  /*0060*/  IMAD.SHL.U32 R21, R0, 0x10, RZ ;  /* 0x0000001000157824 */ /* 0x000fc800078e00ff */
[----:B-1----:R-:W-:-:S05]  /*0070*/  IMAD.WIDE.U32 R2, R21, 0x4, R2 ;  /* 0x0000000415027825 */ /* 0x002fca00078e0002 */
[----:B--2---:R-:W2:Y:S04]  /*0080*/  LDG.E R4, desc[UR6][R2.64] ;  /* 0x0000000602047981 */ /* 0x004ea8000c1e1900 */
[----:B------:R-:W2:Y:S04]  /*0090*/  LDG.E R5, desc[UR6][R2.64+0x4] ;  /* 0x0000040602057981 */ /* 0x000ea8000c1e1900 */
[----:B------:R-:W2:Y:S04]  /*00a0*/  LDG.E R6, desc[UR6][R2.64+0x8] ;  /* 0x0000080602067981 */ /* 0x000ea8000c1e1900 */
[----:B------:R-:W2:Y:S04]  /*00b0*/  LDG.E R7, desc[UR6][R2.64+0xc] ;  /* 0x00000c0602077981 */ /* 0x000ea8000c1e1900 */
[----:B------:R-:W3:Y:S04]  /*00c0*/  LDG.E R16, desc[UR6][R2.64+0x10] ;  /* 0x0000100602107981 */ /* 0x000ee8000c1e1900 */
[----:B------:R-:W3:Y:S04]  /*00d0*/  LDG.E R17, desc[UR6][R2.64+0x14] ;  /* 0x0000140602117981 */ /* 0x000ee8000c1e1900 */
[----:B------:R-:W3:Y:S04]  /*00e0*/  LDG.E R18, desc[UR6][R2.64+0x18] ;  /* 0x0000180602127981 */ /* 0x000ee8000c1e1900 */
[----:B------:R-:W3:Y:S04]  /*00f0*/  LDG.E R19, desc[UR6][R2.64+0x1c] ;  /* 0x00001c0602137981 */ /* 0x000ee8000c1e1900 */
[----:B------:R-:W4:Y:S04]  /*0100*/  LDG.E R12, desc[UR6][R2.64+0x20] ;  /* 0x00002006020c7981 */ /* 0x000f28000c1e1900 */
[----:B------:R-:W4:Y:S04]  /*0110*/  LDG.E R13, desc[UR6][R2.64+0x24] ;  /* 0x00002406020d7981 */ /* 0x000f28000c1e1900 */
[----:B------:R-:W4:Y:S04]  /*0120*/  LDG.E R14, desc[UR6][R2.64+0x28] ;  /* 0x00002806020e7981 */ /* 0x000f28000c1e1900 */
[----:B------:R-:W4:Y:S04]  /*0130*/  LDG.E R15, desc[UR6][R2.64+0x2c] ;  /* 0x00002c06020f7981 */ /* 0x000f28000c1e1900 */
[----:B------:R-:W5:Y:S04]  /*0140*/  LDG.E R8, desc[UR6][R2.64+0x30] ;  /* 0x0000300602087981 */ /* 0x000f68000c1e1900 */
[----:B------:R-:W5:Y:S04]  /*0150*/  LDG.E R9, desc[UR6][R2.64+0x34] ;  /* 0x0000340602097981 */ /* 0x000f68000c1e1900 */
[----:B------:R-:W5:Y:S04]  /*0160*/  LDG.E R10, desc[UR6][R2.64+0x38] ;  /* 0x00003806020a7981 */ /* 0x000f68000c1e1900 */
[----:B------:R0:W5:Y:S01]  /*0170*/  LDG.E R11, desc[UR6][R2.64+0x3c] ;  /* 0x00003c06020b7981 */ /* 0x000162000c1e1900 */
[----:B------:R-:W1:Y:S01]  /*0180*/  S2UR UR5, SR_CgaCtaId ;  /* 0x00000000000579c3 */ /* 0x000e620000008800 */
[----:B------:R-:W-:Y:S01]  /*0190*/  UMOV UR4, 0x400 ;  /* 0x0000040000047882 */ /* 0x000fe20000000000 */
[----:B------:R-:W-:Y:S01]  /*01a0*/  IMAD.SHL.U32 R25, R21, 0x40, RZ ;  /* 0x0000004015197824 */ /* 0x000fe200078e00ff */
[----:B------:R-:W-:Y:S01]  /*01b0*/  SHF.R.U32.HI R20, RZ, 0x6, R21 ;  /* 0x00000006ff147819 */ /* 0x000fe20000011615 */
[----:B------:R-:W-:Y:S02]  /*01c0*/  BSSY.RECONVERGENT B0, `(.L_x_0) ;  /* 0x00000ea000007945 */ /* 0x000fe40003800200 */
[C---:B------:R-:W-:Y:S01]  /*01d0*/  VIADD R33, R25.reuse, 0x300 ;  /* 0x0000030019217836 */ /* 0x040fe20000000000 */
[----:B------:R-:W-:Y:S01]  /*01e0*/  LOP3.LUT R20, R20, 0x7e, RZ, 0xc0, !PT ;  /* 0x0000007e14147812 */ /* 0x000fe200078ec0ff */
[C---:B------:R-:W-:Y:S01]  /*01f0*/  VIADD R29, R25.reuse, 0x180 ;  /* 0x00000180191d7836 */ /* 0x040fe20000000000 */
[C---:B------:R-:W-:Y:S01]  /*0200*/  IADD3 R35, PT, PT, R25.reuse, 0x380, RZ ;  /* 0x0000038019237810 */ /* 0x040fe20007ffe0ff */
[C---:B0-----:R-:W-:Y:S01]  /*0210*/  VIADD R3, R25.reuse, 0x200 ;  /* 0x0000020019037836 */ /* 0x041fe20000000000 */
[C---:B------:R-:W-:Y:S01]  /*0220*/  IADD3 R27, PT, PT, R25.reuse, 0x100, RZ ;  /* 0x00000100191b7810 */ /* 0x040fe20007ffe0ff */
[----:B------:R-:W-:Y:S01]  /*0230*/  VIADD R31, R25, 0x280 ;  /* 0x00000280191f7836 */ /* 0x000fe20000000000 */
[C---:B------:R-:W-:Y:S01]  /*0240*/  LOP3.LUT R33, R20.reuse, 0x1f00, R33, 0xf8, !PT ;  /* 0x00001f0014217812 */ /* 0x040fe200078ef821 */
[----:B------:R-:W-:Y:S01]  /*0250*/  FFMA R2, RZ, RZ, RZ ;  /* 0x000000ffff027223 */ /* 0x000fe200000000ff */
[----:B------:R-:W-:-:S02]  /*0260*/  LOP3.LUT R35, R20, 0x1f80, R35, 0xf8, !PT ;  /* 0x00001f8014237812 */ /* 0x000fc400078ef823 */
[C---:B------:R-:W-:Y:S02]  /*0270*/  LOP3.LUT R27, R20.reuse, 0x1d00, R27, 0xf8, !PT ;  /* 0x00001d00141b7812 */ /* 0x040fe400078ef81b */
[C---:B------:R-:W-:Y:S02]  /*0280*/  LOP3.LUT R29, R20.reuse, 0x1d80, R29, 0xf8, !PT ;  /* 0x00001d80141d7812 */ /* 0x040fe400078ef81d */
[C---:B------:R-:W-:Y:S02]  /*0290*/  LOP3.LUT R3, R20.reuse, 0x1e00, R3, 0xf8, !PT ;  /* 0x00001e0014037812 */ /* 0x040fe400078ef803 */
[----:B------:R-:W-:Y:S01]  /*02a0*/  LOP3.LUT R31, R20, 0x1e80, R31, 0xf8, !PT ;  /* 0x00001e80141f7812 */ /* 0x000fe200078ef81f */
[----:B-1----:R-:W-:-:S06]  /*02b0*/  ULEA UR4, UR5, UR4, 0x18 ;  /* 0x0000000405047291 */ /* 0x002fcc000f8ec0ff */
[----:B------:R-:W-:Y:S01]  /*02c0*/  LEA R0, R21, UR4, 0x2 ;  /* 0x0000000415007c11 */ /* 0x000fe2000f8e10ff */
[----:B------:R-:W-:Y:S01]  /*02d0*/  VIADD R21, R25, 0x80 ;  /* 0x0000008019157836 */ /* 0x000fe20000000000 */
[C---:B------:R-:W-:Y:S02]  /*02e0*/  LOP3.LUT R25, R20.reuse, 0x1c00, R25, 0xf8, !PT ;  /* 0x00001c0014197812 */ /* 0x040fe400078ef819 */
[----:B------:R-:W-:Y:S01]  /*02f0*/  LEA R33, R33, UR4, 0x2 ;  /* 0x0000000421217c11 */ /* 0x000fe2000f8e10ff */
[----:B------:R-:W-:Y:S01]  /*0300*/  IMAD R22, R23, -0x38, R0 ;  /* 0xffffffc817167824 */ /* 0x000fe200078e0200 */
[----:B------:R-:W-:Y:S02]  /*0310*/  LOP3.LUT R21, R20, 0x1c80, R21, 0xf8, !PT ;  /* 0x00001c8014157812 */ /* 0x000fe400078ef815 */
[----:B------:R-:W-:Y:S02]  /*0320*/  LEA R35, R35, UR4, 0x2 ;  /* 0x0000000423237c11 */ /* 0x000fe4000f8e10ff */
[----:B------:R-:W-:-:S02]  /*0330*/  LEA R21, R21, UR4, 0x2 ;  /* 0x0000000415157c11 */ /* 0x000fc4000f8e10ff */
[----:B------:R-:W-:Y:S02]  /*0340*/  LEA R27, R27, UR4, 0x2 ;  /* 0x000000041b1b7c11 */ /* 0x000fe4000f8e10ff */
[----:B------:R-:W-:Y:S02]  /*0350*/  LEA R29, R29, UR4, 0x2 ;  /* 0x000000041d1d7c11 */ /* 0x000fe4000f8e10ff */
[----:B------:R-:W-:Y:S02]  /*0360*/  LEA R3, R3, UR4, 0x2 ;  /* 0x0000000403037c11 */ /* 0x000fe4000f8e10ff */
[----:B------:R-:W-:Y:S02]  /*0370*/  LEA R25, R25, UR4, 0x2 ;  /* 0x0000000419197c11 */ /* 0x000fe4000f8e10ff */
[----:B------:R-:W-:Y:S01]  /*0380*/  LEA R31, R31, UR4, 0x2 ;  /* 0x000000041f1f7c11 */ /* 0x000fe2000f8e10ff */
[----:B--2---:R-:W-:Y:S04]  /*0390*/  STS.128 [R0], R4 ;  /* 0x0000000400007388 */ /* 0x004fe80000000c00 */
[----:B---3--:R-:W-:Y:S04]  /*03a0*/  STS.128 [R0+0x10], R16 ;  /* 0x0000101000007388 */ /* 0x008fe80000000c00 */
[----:B----4-:R-:W-:Y:S04]  /*03b0*/  STS.128 [R0+0x20], R12 ;  /* 0x0000200c00007388 */ /* 0x010fe80000000c00 */
[----:B-----5:R-:W-:Y:S01]  /*03c0*/  STS.128 [R0+0x30], R8 ;  /* 0x0000300800007388 */ /* 0x020fe20000000c00 */
[----:B------:R-:W-:Y:S06]  /*03d0*/  BAR.SYNC.DEFER_BLOCKING 0x0 ;  /* 0x0000000000007b1d */ /* 0x000fec0000010000 */
[----:B------:R-:W-:Y:S04]  /*03e0*/  LDS.64 R4, [R25] ;  /* 0x0000000019047984 */ /* 0x000fe80000000a00 */
[----:B------:R-:W0:Y:S04]  /*03f0*/  LDS.64 R6, [R21] ;  /* 0x0000000015067984 */ /* 0x000e280000000a00 */
[----:B------:R-:W-:Y:S04]  /*0400*/  LDS.64 R8, [R27] ;  /* 0x000000001b087984 */ /* 0x000fe80000000a00 */
[----:B------:R-:W1:Y:S04]  /*0410*/  LDS.64 R10, [R29] ;  /* 0x000000001d0a7984 */ /* 0x000e680000000a00 */
[----:B------:R2:W-:Y:S04]  /*0420*/  LDS.64 R12, [R3] ;  /* 0x00000000030c7984 */ /* 0x0005e80000000a00 */
[----:B------:R-:W3:Y:S04]  /*0430*/  LDS.64 R14, [R31] ;  /* 0x000000001f0e7984 */ /* 0x000ee80000000a00 */
[----:B------:R-:W-:Y:S01]  /*0440*/  LDS.64 R32, [R33] ;  /* 0x0000000021207984 */ /* 0x000fe20000000a00 */
[----:B--2---:R-:W-:-:S03]  /*0450*/  IMAD.MOV.U32 R3, RZ, RZ, 0x394d4153 ;  /* 0x394d4153ff037424 */ /* 0x004fc600078e00ff */
[----:B------:R-:W2:Y:S01]  /*0460*/  LDS.64 R34, [R35] ;  /* 0x0000000023227984 */ /* 0x000ea20000000a00 */
[----:B------:R-:W-:Y:S01]  /*0470*/  FFMA R3, RZ, -R3, 0.0083327032625675201416 ;  /* 0x3c0885e4ff037423 */ /* 0x000fe20000000803 */
[----:B------:R-:W-:Y:S03]  /*0480*/  BAR.SYNC.DEFER_BLOCKING 0x0 ;  /* 0x0000000000007b1d */ /* 0x000fe60000010000 */
[----:B------:R-:W-:-:S04]  /*0490*/  FFMA R3, RZ, R3, -0.16666662693023681641 ;  /* 0xbe2aaaa8ff037423 */ /* 0x000fc80000000003 */
[----:B------:R-:W-:Y:S01]  /*04a0*/  FFMA R2, R2, R3, RZ ;  /* 0x0000000302027223 */ /* 0x000fe200000000ff */
[----:B0-----:R-:W-:Y:S04]  /*04b0*/  STS.128 [R0], R4 ;  /* 0x0000000400007388 */ /* 0x001fe80000000c00 */
[----:B-1----:R-:W-:Y:S04]  /*04c0*/  STS.128 [R0+0x10], R8 ;  /* 0x0000100800007388 */ /* 0x002fe80000000c00 */
[----:B---3--:R0:W-:Y:S04]  /*04d0*/  STS.128 [R0+0x20], R12 ;  /* 0x0000200c00007388 */ /* 0x0081e80000000c00 */
[----:B--2---:R-:W-:Y:S01]  /*04e0*/  STS.128 [R0+0x30], R32 ;  /* 0x0000302000007388 */ /* 0x004fe20000000c00 */
[----:B------:R-:W-:Y:S01]  /*04f0*/  BAR.SYNC.DEFER_BLOCKING 0x0 ;  /* 0x0000000000007b1d */ /* 0x000fe20000010000 */
[----:B0-----:R-:W-:-:S05]  /*0500*/  IMAD.MOV.U32 R15, RZ, RZ, 0x37cbac00 ;  /* 0x37cbac00ff0f7424 */ /* 0x001fca00078e00ff */
[----:B------:R-:W-:Y:S04]  /*0510*/  LDS.64 R24, [R22+0x40] ;  /* 0x0000400016187984 */ /* 0x000fe80000000a00 */
[----:B------:R-:W0:Y:S04]  /*0520*/  LDS.64 R20, [R22+0x140] ;  /* 0x0001400016147984 */ /* 0x000e280000000a00 */
[----:B------:R-:W-:Y:S04]  /*0530*/  LDS.64 R26, [R22] ;  /* 0x00000000161a7984 */ /* 0x000fe80000000a00 */
[----:B------:R-:W1:Y:S04]  /*0540*/  LDS.64 R28, [R22+0x100] ;  /* 0x00010000161c7984 */ /* 0x000e680000000a00 */
[----:B------:R-:W-:Y:S04]  /*0550*/  LDS.64 R18, [R22+0x80] ;  /* 0x0000800016127984 */ /* 0x000fe80000000a00 */
[----:B------:R-:W2:Y:S04]  /*0560*/  LDS.64 R16, [R22+0x180] ;  /* 0x0001800016107984 */ /* 0x000ea80000000a00 */
[----:B------:R-:W-:Y:S04]  /*0570*/  LDS.64 R6, [R22+0xc0] ;  /* 0x0000c00016067984 */ /* 0x000fe80000000a00 */
[----:B------:R3:W4:Y:S01]  /*0580*/  LDS.64 R4, [R22+0x1c0] ;  /* 0x0001c00016047984 */ /* 0x0007220000000a00 */
[C-C-:B0-----:R-:W-:Y:S01]  /*0590*/  FADD R3, R25.reuse, -R21.reuse ;  /* 0x8000001519037221 */ /* 0x141fe20000000000 */
[C-C-:B------:R-:W-:Y:S01]  /*05a0*/  FADD R9, R24.reuse, -R20.reuse ;  /* 0x8000001418097221 */ /* 0x140fe20000000000 */
[----:B------:R-:W-:Y:S01]  /*05b0*/  FADD R20, R24, R20 ;  /* 0x0000001418147221 */ /* 0x000fe20000000000 */
[----:B------:R-:W-:Y:S01]  /*05c0*/  FADD R21, R25, R21 ;  /* 0x0000001519157221 */ /* 0x000fe20000000000 */
[----:B------:R-:W-:-:S04]  /*05d0*/  FMUL R12, R3, 0.70710676908493041992 ;  /* 0x3f3504f3030c7820 */ /* 0x000fc80000400000 */
[C-C-:B------:R-:W-:Y:S01]  /*05e0*/  FFMA R8, R9.reuse, 0.70710676908493041992, R12.reuse ;  /* 0x3f3504f309087823 */ /* 0x140fe2000000000c */
[----:B------:R-:W-:Y:S01]  /*05f0*/  FFMA R9, R9, -0.70710676908493041992, R12 ;  /* 0xbf3504f309097823 */ /* 0x000fe2000000000c */
[C-C-:B-1----:R-:W-:Y:S01]  /*0600*/  FADD R13, R26.reuse, R28.reuse ;  /* 0x0000001c1a0d7221 */ /* 0x142fe20000000000 */
[C-C-:B------:R-:W-:Y:S01]  /*0610*/  FADD R14, R27.reuse, R29.reuse ;  /* 0x0000001d1b0e7221 */ /* 0x140fe20000000000 */
[----:B------:R-:W-:Y:S01]  /*0620*/  FADD R10, R26, -R28 ;  /* 0x8000001c1a0a7221 */ /* 0x000fe20000000000 */
[----:B------:R-:W-:Y:S01]  /*0630*/  FADD R11, R27, -R29 ;  /* 0x8000001d1b0b7221 */ /* 0x000fe20000000000 */
[C-C-:B--2---:R-:W-:Y:S01]  /*0640*/  FADD R12, R18.reuse, R16.reuse ;  /* 0x00000010120c7221 */ /* 0x144fe20000000000 */
[C-C-:B------:R-:W-:Y:S01]  /*0650*/  FADD R3, R19.reuse, R17.reuse ;  /* 0x0000001113037221 */ /* 0x140fe20000000000 */
[----:B------:R-:W-:Y:S01]  /*0660*/  FADD R19, R19, -R17 ;  /* 0x8000001113137221 */ /* 0x000fe20000000000 */
[----:B---3--:R-:W-:Y:S01]  /*0670*/  FADD R22, -R18, R16 ;  /* 0x0000001012167221 */ /* 0x008fe20000000100 */
[C-C-:B------:R-:W-:Y:S01]  /*0680*/  FADD R16, R13.reuse, R12.reuse ;  /* 0x0000000c0d107221 */ /* 0x140fe20000000000 */
[C-C-:B------:R-:W-:Y:S01]  /*0690*/  FADD R17, R14.reuse, R3.reuse ;  /* 0x000000030e117221 */ /* 0x140fe20000000000 */
[----:B------:R-:W-:Y:S01]  /*06a0*/  FADD R13, R13, -R12 ;  /* 0x8000000c0d0d7221 */ /* 0x000fe20000000000 */
[----:B------:R-:W-:Y:S01]  /*06b0*/  FADD R14, R14, -R3 ;  /* 0x800000030e0e7221 */ /* 0x000fe20000000000 */
[--C-:B------:R-:W-:Y:S01]  /*06c0*/  FADD R18, R10, R19.reuse ;  /* 0x000000130a127221 */ /* 0x100fe20000000000 */
[C-C-:B----4-:R-:W-:Y:S01]  /*06d0*/  FADD R3, R6.reuse, R4.reuse ;  /* 0x0000000406037221 */ /* 0x150fe20000000000 */
[----:B------:R-:W-:Y:S01]  /*06e0*/  FADD R12, R6, -R4 ;  /* 0x80000004060c7221 */ /* 0x000fe20000000000 */
[----:B------:R-:W-:Y:S01]  /*06f0*/  FADD R10, R10, -R19 ;  /* 0x800000130a0a7221 */ /* 0x000fe20000000000 */
[----:B------:R-:W-:Y:S01]  /*0700*/  FFMA R6, RZ, R15, -0.0013887860113754868507 ;  /* 0xbab607edff067423 */ /* 0x000fe2000000000f */
[--C-:B------:R-:W-:Y:S01]  /*0710*/  FADD R19, R11, R22.reuse ;  /* 0x000000160b137221 */ /* 0x100fe20000000000 */
[--C-:B------:R-:W-:Y:S01]  /*0720*/  FADD R4, R7, R5.reuse ;  /* 0x0000000507047221 */ /* 0x100fe20000000000 */
[----:B------:R-:W-:Y:S01]  /*0730*/  FADD R11, R11, -R22 ;  /* 0x800000160b0b7221 */ /* 0x000fe20000000000 */
[----:B------:R-:W-:Y:S01]  /*0740*/  FADD R7, R7, -R5 ;  /* 0x8000000507077221 */ /* 0x000fe20000000000 */
[C-C-:B------:R-:W-:Y:S01]  /*0750*/  FADD R15, R20.reuse, R3.reuse ;  /* 0x00000003140f7221 */ /* 0x140fe20000000000 */
[----:B------:R-:W-:Y:S01]  /*0760*/  FADD R5, -R20, R3 ;  /* 0x0000000314057221 */ /* 0x000fe20000000100 */
[----:B------:R-:W-:Y:S01]  /*0770*/  I2FP.F32.U32 R22, R23 ;  /* 0x0000001700167245 */ /* 0x000fe20000201000 */
[----:B------:R-:W-:Y:S01]  /*0780*/  FFMA R3, RZ, R6, 0.041666727513074874878 ;  /* 0x3d2aaabbff037423 */ /* 0x000fe20000000006 */
[C-C-:B------:R-:W-:Y:S01]  /*0790*/  FADD R6, R21.reuse, R4.reuse ;  /* 0x0000000415067221 */ /* 0x140fe20000000000 */
[----:B------:R-:W-:Y:S01]  /*07a0*/  FADD R20, R21, -R4 ;  /* 0x8000000415147221 */ /* 0x000fe20000000000 */
[----:B------:R-:W-:Y:S01]  /*07b0*/  FMUL R12, R12, 0.70710676908493041992 ;  /* 0x3f3504f30c0c7820 */ /* 0x000fe20000400000 */
[----:B------:R-:W-:Y:S01]  /*07c0*/  FMUL R30, R22, 0.098174773156642913818 ;  /* 0x3dc90fdb161e7820 */ /* 0x000fe20000400000 */
[----:B------:R-:W-:Y:S01]  /*07d0*/  FFMA R4, RZ, R3, -0.4999999701976776123 ;  /* 0xbeffffffff047423 */ /* 0x000fe20000000003 */
[----:B------:R-:W-:Y:S01]  /*07e0*/  FADD R25, R17, R6 ;  /* 0x0000000611197221 */ /* 0x000fe20000000000 */
[----:B------:R-:W-:Y:S01]  /*07f0*/  FADD R3, R16, R15 ;  /* 0x0000000f10037221 */ /* 0x000fe20000000000 */
[----:B------:R-:W-:Y:S01]  /*0800*/  FMUL R31, R30, 0.63661974668502807617 ;  /* 0x3f22f9831e1f7820 */ /* 0x000fe20000400000 */
[----:B------:R-:W-:Y:S01]  /*0810*/  FFMA R4, RZ, R4, 1 ;  /* 0x3f800000ff047423 */ /* 0x000fe20000000004 */
[-C--:B------:R-:W-:Y:S01]  /*0820*/  FMUL R24, R25, R2.reuse ;  /* 0x0000000219187220 */ /* 0x080fe20000400000 */
[--C-:B------:R-:W-:Y:S01]  /*0830*/  FFMA R21, R7, 0.70710676908493041992, -R12.reuse ;  /* 0x3f3504f307157823 */ /* 0x100fe2000000080c */
[----:B------:R-:W-:Y:S01]  /*0840*/  FMUL R26, R3, R2 ;  /* 0x00000002031a7220 */ /* 0x000fe20000400000 */
[----:B------:R-:W-:Y:S01]  /*0850*/  FFMA R12, R7, -0.70710676908493041992, -R12 ;  /* 0xbf3504f3070c7823 */ /* 0x000fe2000000080c */
[-C--:B------:R-:W-:Y:S01]  /*0860*/  FFMA R2, R3, R4.reuse, R24 ;  /* 0x0000000403027223 */ /* 0x080fe20000000018 */
[C-C-:B------:R-:W-:Y:S01]  /*0870*/  FADD R24, -R8.reuse, R21.reuse ;  /* 0x0000001508187221 */ /* 0x140fe20000000100 */
[----:B------:R-:W0:Y:S01]  /*0880*/  F2I.NTZ R31, R31 ;  /* 0x0000001f001f7305 */ /* 0x000e220000203100 */
[----:B------:R-:W-:Y:S01]  /*0890*/  FFMA R3, R25, R4, -R26 ;  /* 0x0000000419037223 */ /* 0x000fe2000000081a */
[----:B------:R-:W-:Y:S01]  /*08a0*/  FADD R7, R8, R21 ;  /* 0x0000001508077221 */ /* 0x000fe20000000000 */
[C-C-:B------:R-:W-:Y:S01]  /*08b0*/  FADD R4, R9.reuse, R12.reuse ;  /* 0x0000000c09047221 */ /* 0x140fe20000000000 */
[----:B------:R-:W-:Y:S01]  /*08c0*/  FADD R21, R9, -R12 ;  /* 0x8000000c09157221 */ /* 0x000fe20000000000 */
[----:B------:R-:W-:Y:S01]  /*08d0*/  FADD R16, R16, -R15 ;  /* 0x8000000f10107221 */ /* 0x000fe20000000000 */
[C-C-:B------:R-:W-:Y:S01]  /*08e0*/  FADD R12, R13.reuse, R20.reuse ;  /* 0x000000140d0c7221 */ /* 0x140fe20000000000 */
[----:B------:R-:W-:Y:S01]  /*08f0*/  FADD R8, R13, -R20 ;  /* 0x800000140d087221 */ /* 0x000fe20000000000 */
[C-C-:B------:R-:W-:Y:S01]  /*0900*/  FADD R15, R11.reuse, R24.reuse ;  /* 0x000000180b0f7221 */ /* 0x140fe20000000000 */
[C-C-:B------:R-:W-:Y:S01]  /*0910*/  FADD R13, R14.reuse, R5.reuse ;  /* 0x000000050e0d7221 */ /* 0x140fe20000000000 */
[----:B------:R-:W-:Y:S01]  /*0920*/  FADD R9, R14, -R5 ;  /* 0x800000050e097221 */ /* 0x000fe20000000000 */
[----:B------:R-:W-:Y:S01]  /*0930*/  FADD R11, R11, -R24 ;  /* 0x800000180b0b7221 */ /* 0x000fe20000000000 */
[----:B------:R-:W-:Y:S01]  /*0940*/  FADD R14, R10, R21 ;  /* 0x000000150a0e7221 */ /* 0x000fe20000000000 */
[----:B------:R-:W-:Y:S01]  /*0950*/  FADD R24, R18, R7 ;  /* 0x0000000712187221 */ /* 0x000fe20000000000 */
[----:B------:R-:W-:Y:S01]  /*0960*/  FADD R25, R19, R4 ;  /* 0x0000000413197221 */ /* 0x000fe20000000000 */
[----:B------:R-:W-:Y:S01]  /*0970*/  FADD R17, R17, -R6 ;  /* 0x8000000611117221 */ /* 0x000fe20000000000 */
[----:B------:R-:W-:Y:S01]  /*0980*/  FADD R10, R10, -R21 ;  /* 0x800000150a0a7221 */ /* 0x000fe20000000000 */
[----:B------:R-:W-:Y:S01]  /*0990*/  FADD R18, R18, -R7 ;  /* 0x8000000712127221 */ /* 0x000fe20000000000 */
[----:B------:R-:W-:Y:S01]  /*09a0*/  FADD R19, R19, -R4 ;  /* 0x8000000413137221 */ /* 0x000fe20000000000 */
[----:B------:R-:W-:Y:S01]  /*09b0*/  STS.128 [R0+0x10], R12 ;  /* 0x0000100c00007388 */ /* 0x000fe20000000c00 */
[----:B0-----:R-:W-:Y:S01]  /*09c0*/  I2FP.F32.S32 R27, R31 ;  /* 0x0000001f001b7245 */ /* 0x001fe20000201400 */
[----:B------:R-:W-:Y:S01]  /*09d0*/  IMAD.MOV.U32 R26, RZ, RZ, R31 ;  /* 0x000000ffff1a7224 */ /* 0x000fe200078e001f */
[----:B------:R-:W-:Y:S01]  /*09e0*/  FSETP.GE.AND P0, PT, |R30|, 105615, PT ;  /* 0x47ce47801e00780b */ /* 0x000fe20003f06200 */
[----:B------:R-:W-:Y:S04]  /*09f0*/  STS.128 [R0+0x30], R8 ;  /* 0x0000300800007388 */ /* 0x000fe80000000c00 */
[----:B------:R-:W-:Y:S04]  /*0a00*/  STS.64 [R0+0x8], R24 ;  /* 0x0000081800007388 */ /* 0x000fe80000000a00 */
[----:B------:R-:W-:Y:S04]  /*0a10*/  STS.128 [R0+0x20], R16 ;  /* 0x0000201000007388 */ /* 0x000fe80000000c00 */
[----:B------:R0:W-:Y:S02]  /*0a20*/  STS.64 [R0], R2 ;  /* 0x0000000200007388 */ /* 0x0001e40000000a00 */
[----:B0-----:R-:W-:-:S04]  /*0a30*/  FFMA R2, R27, -1.5707962512969970703, R30 ;  /* 0xbfc90fda1b027823 */ /* 0x001fc8000000001e */
[----:B------:R-:W-:-:S04]  /*0a40*/  FFMA R2, R27, -7.5497894158615963534e-08, R2 ;  /* 0xb3a221681b027823 */ /* 0x000fc80000000002 */
[----:B------:R-:W-:Y:S01]  /*0a50*/  FFMA R27, R27, -5.3903029534742383927e-15, R2 ;  /* 0xa7c234c51b1b7823 */ /* 0x000fe20000000002 */
[----:B------:R-:W-:-:S03]  /*0a60*/  P2R R2, PR, RZ, 0x1 ;  /* 0x00000001ff027803 */ /* 0x000fc60000000000 */
[----:B------:R-:W-:Y:S01]  /*0a70*/  IMAD.MOV.U32 R32, RZ, RZ, R27 ;  /* 0x000000ffff207224 */ /* 0x000fe200078e001b */
[----:B------:R-:W-:Y:S06]  /*0a80*/  @!P0 BRA `(.L_x_1) ;  /* 0x0000000400748947 */ /* 0x000fec0003800000 */
[----:B------:R-:W-:-:S13]  /*0a90*/  FSETP.NEU.AND P0, PT, |R30|, +INF , PT ;  /* 0x7f8000001e00780b */ /* 0x000fda0003f0d200 */
[----:B------:R-:W-:Y:S05]  /*0aa0*/  @!P0 BRA `(.L_x_2) ;  /* 0x0000000400608947 */ /* 0x000fea0003800000 */
[----:B------:R-:W-:Y:S01]  /*0ab0*/  SHF.L.U32 R2, R30, 0x8, RZ ;  /* 0x000000081e027819 */ /* 0x000fe200000006ff */
[----:B------:R-:W-:Y:S01]  /*0ac0*/  IMAD.MOV.U32 R31, RZ, RZ, RZ ;  /* 0x000000ffff1f7224 */ /* 0x000fe200078e00ff */
[----:B------:R-:W0:Y:S01]  /*0ad0*/  LDCU.64 UR8, c[0x4][URZ] ;  /* 0x01000000ff0877ac */ /* 0x000e220008000a00 */
[----:B------:R-:W-:Y:S01]  /*0ae0*/  IMAD.MOV.U32 R33, RZ, RZ, RZ ;  /* 0x000000ffff217224 */ /* 0x000fe200078e00ff */
[----:B------:R-:W-:Y:S01]  /*0af0*/  LOP3.LUT R32, R2, 0x80000000, RZ, 0xfc, !PT ;  /* 0x8000000002207812 */ /* 0x000fe200078efcff */
[----:B------:R-:W-:Y:S01]  /*0b00*/  UMOV UR5, URZ ;  /* 0x000000ff00057c82 */ /* 0x000fe20008000000 */
[----:B------:R-:W-:-:S05]  /*0b10*/  UMOV UR4, URZ ;  /* 0x000000ff00047c82 */ /* 0x000fca0008000000 */
.L_x_3:
[----:B0-----:R-:W-:Y:S02]  /*0b20*/  IMAD.U32 R21, RZ, RZ, UR9 ;  /* 0x00000009ff157e24 */ /* 0x001fe4000f8e00ff */
[----:B------:R-:W-:-:S05]  /*0b30*/  IMAD.U32 R20, RZ, RZ, UR8 ;  /* 0x00000008ff147e24 */ /* 0x000fca000f8e00ff */
[----:B------:R-:W2:Y:S01]  /*0b40*/  LDG.E.CONSTANT R21, desc[UR6][R20.64] ;  /* 0x0000000614157981 */ /* 0x000ea2000c1e9900 */
[----:B------:R-:W-:Y:S01]  /*0b50*/  UIADD3 UR4, UPT, UPT, UR4, 0x1, URZ ;  /* 0x0000000104047890 */ /* 0x000fe2000fffe0ff */
[C---:B------:R-:W-:Y:S01]  /*0b60*/  ISETP.EQ.AND P0, PT, R33.reuse, RZ, PT ;  /* 0x000000ff2100720c */ /* 0x040fe20003f02270 */
[----:B------:R-:W-:Y:S01]  /*0b70*/  UIADD3 UR8, UP1, UPT, UR8, 0x4, URZ ;  /* 0x0000000408087890 */ /* 0x000fe2000ff3e0ff */
[C---:B------:R-:W-:Y:S01]  /*0b80*/  ISETP.EQ.AND P1, PT, R33.reuse, 0x4, PT ;  /* 0x000000042100780c */ /* 0x040fe20003f22270 */
[----:B------:R-:W-:Y:S01]  /*0b90*/  UISETP.NE.AND UP0, UPT, UR4, 0x6, UPT ;  /* 0x000000060400788c */ /* 0x000fe2000bf05270 */
[C---:B------:R-:W-:Y:S01]  /*0ba0*/  ISETP.EQ.AND P3, PT, R33.reuse, 0xc, PT ;  /* 0x0000000c2100780c */ /* 0x040fe20003f62270 */
[----:B------:R-:W-:Y:S01]  /*0bb0*/  UIADD3.X UR9, UPT, UPT, URZ, UR9, URZ, UP1, !UPT ;  /* 0x00000009ff097290 */ /* 0x000fe20008ffe4ff */
[C---:B------:R-:W-:Y:S02]  /*0bc0*/  ISETP.EQ.AND P4, PT, R33.reuse, 0x10, PT ;  /* 0x000000102100780c */ /* 0x040fe40003f82270 */
[----:B------:R-:W-:Y:S01]  /*0bd0*/  ISETP.EQ.AND P5, PT, R33, 0x14, PT ;  /* 0x000000142100780c */ /* 0x000fe20003fa2270 */
[----:B--2---:R-:W-:-:S03]  /*0be0*/  IMAD.WIDE.U32 R28, R21, R32, RZ ;  /* 0x00000020151c7225 */ /* 0x004fc600078e00ff */
[----:B------:R-:W-:-:S04]  /*0bf0*/  IADD3 R28, P2, PT, R28, R31, RZ ;  /* 0x0000001f1c1c7210 */ /* 0x000fc80007f5e0ff */
[----:B------:R-:W-:Y:S01]  /*0c00*/  IADD3.X R31, PT, PT, R29, UR5, RZ, P2, !PT ;  /* 0x000000051d1f7c10 */ /* 0x000fe200097fe4ff */
[--C-:B------:R-:W-:Y:S01]  /*0c10*/  @P1 IMAD.MOV.U32 R3, RZ, RZ, R28.reuse ;  /* 0x000000ffff031224 */ /* 0x100fe200078e001c */
[C---:B------:R-:W-:Y:S01]  /*0c20*/  ISETP.EQ.AND P2, PT, R33.reuse, 0x8, PT ;  /* 0x000000082100780c */ /* 0x040fe20003f42270 */
[--C-:B------:R-:W-:Y:S01]  /*0c30*/  @P3 IMAD.MOV.U32 R5, RZ, RZ, R28.reuse ;  /* 0x000000ffff053224 */ /* 0x100fe200078e001c */
[-C--:B------:R-:W-:Y:S01]  /*0c40*/  @P0 MOV R2, R28.reuse ;  /* 0x0000001c00020202 */ /* 0x080fe20000000f00 */
[----:B------:R-:W-:Y:S01]  /*0c50*/  @P4 IMAD.MOV.U32 R6, RZ, RZ, R28 ;  /* 0x000000ffff064224 */ /* 0x000fe200078e001c */
[----:B------:R-:W-:Y:S01]  /*0c60*/  @P5 MOV R7, R28 ;  /* 0x0000001c00075202 */ /* 0x000fe20000000f00 */
[----:B------:R-:W-:-:S08]  /*0c70*/  VIADD R33, R33, 0x4 ;  /* 0x0000000421217836 */ /* 0x000fd00000000000 */
[----:B------:R-:W-:Y:S01]  /*0c80*/  @P2 IMAD.MOV.U32 R4, RZ, RZ, R28 ;  /* 0x000000ffff042224 */ /* 0x000fe200078e001c */
[----:B------:R-:W-:Y:S06]  /*0c90*/  BRA.U UP0, `(.L_x_3) ;  /* 0xfffffffd00a07547 */ /* 0x000fec000b83ffff */
[----:B------:R-:W-:Y:S01]  /*0ca0*/  FMUL R20, R22, 0.098174773156642913818 ;  /* 0x3dc90fdb16147820 */ /* 0x000fe20000400000 */
[----:B------:R-:W-:Y:S04]  /*0cb0*/  BSSY.RECONVERGENT B1, `(.L_x_4) ;  /* 0x0000028000017945 */ /* 0x000fe80003800200 */
[----:B------:R-:W-:-:S05]  /*0cc0*/  SHF.R.U32.HI R20, RZ, 0x17, R20 ;  /* 0x00000017ff147819 */ /* 0x000fca0000011614 */
[----:B------:R-:W-:-:S05]  /*0cd0*/  VIADD R21, R20, 0xffffff80 ;  /* 0xffffff8014157836 */ /* 0x000fca0000000000 */
[----:B------:R-:W-:-:S05]  /*0ce0*/  SHF.R.U32.HI R21, RZ, 0x5, R21 ;  /* 0x00000005ff157819 */ /* 0x000fca0000011615 */
[----:B------:R-:W-:-:S05]  /*0cf0*/  IMAD.U32 R29, R21, -0x4, RZ ;  /* 0xfffffffc151d7824 */ /* 0x000fca00078e00ff */
[C---:B------:R-:W-:Y:S02]  /*0d00*/  ISETP.EQ.AND P3, PT, R29.reuse, -0x18, PT ;  /* 0xffffffe81d00780c */ /* 0x040fe40003f62270 */
[C---:B------:R-:W-:Y:S02]  /*0d10*/  ISETP.EQ.AND P4, PT, R29.reuse, -0x14, PT ;  /* 0xffffffec1d00780c */ /* 0x040fe40003f82270 */
[C---:B------:R-:W-:Y:S02]  /*0d20*/  ISETP.EQ.AND P0, PT, R29.reuse, -0x10, PT ;  /* 0xfffffff01d00780c */ /* 0x040fe40003f02270 */
[C---:B------:R-:W-:Y:S02]  /*0d30*/  ISETP.EQ.AND P1, PT, R29.reuse, -0xc, PT ;  /* 0xfffffff41d00780c */ /* 0x040fe40003f22270 */
[C---:B------:R-:W-:Y:S02]  /*0d40*/  ISETP.EQ.AND P2, PT, R29.reuse, -0x8, PT ;  /* 0xfffffff81d00780c */ /* 0x040fe40003f42270 */
[----:B------:R-:W-:-:S03]  /*0d50*/  ISETP.EQ.AND P5, PT, R29, 0x4, PT ;  /* 0x000000041d00780c */ /* 0x000fc60003fa2270 */
[----:B------:R-:W-:Y:S01]  /*0d60*/  @P3 IMAD.MOV.U32 R32, RZ, RZ, R2 ;  /* 0x000000ffff203224 */ /* 0x000fe200078e0002 */
[C---:B------:R-:W-:Y:S01]  /*0d70*/  ISETP.EQ.AND P3, PT, R29.reuse, -0x4, PT ;  /* 0xfffffffc1d00780c */ /* 0x040fe20003f62270 */
[--C-:B------:R-:W-:Y:S01]  /*0d80*/  @P4 IMAD.MOV.U32 R32, RZ, RZ, R3.reuse ;  /* 0x000000ffff204224 */ /* 0x100fe200078e0003 */
[----:B------:R-:W-:Y:S01]  /*0d90*/  @P4 MOV R21, R2 ;  /* 0x0000000200154202 */ /* 0x000fe20000000f00 */
[----:B------:R-:W-:Y:S01]  /*0da0*/  @P0 IMAD.MOV.U32 R21, RZ, RZ, R3 ;  /* 0x000000ffff150224 */ /* 0x000fe200078e0003 */
[----:B------:R-:W-:Y:S01]  /*0db0*/  ISETP.EQ.AND P4, PT, R29, RZ, PT ;  /* 0x000000ff1d00720c */ /* 0x000fe20003f82270 */
[--C-:B------:R-:W-:Y:S02]  /*0dc0*/  @P1 IMAD.MOV.U32 R21, RZ, RZ, R4.reuse ;  /* 0x000000ffff151224 */ /* 0x100fe400078e0004 */
[----:B------:R-:W-:Y:S02]  /*0dd0*/  @P2 IMAD.MOV.U32 R21, RZ, RZ, R5 ;  /* 0x000000ffff152224 */ /* 0x000fe400078e0005 */
[----:B------:R-:W-:Y:S01]  /*0de0*/  @P0 IMAD.MOV.U32 R32, RZ, RZ, R4 ;  /* 0x000000ffff200224 */ /* 0x000fe200078e0004 */
[----:B------:R-:W-:Y:S01]  /*0df0*/  @P1 MOV R32, R5 ;  /* 0x0000000500201202 */ /* 0x000fe20000000f00 */
[----:B------:R-:W-:-:S02]  /*0e00*/  @P2 IMAD.MOV.U32 R32, RZ, RZ, R6 ;  /* 0x000000ffff202224 */ /* 0x000fc400078e0006 */
[----:B------:R-:W-:Y:S02]  /*0e10*/  @P3 IMAD.MOV.U32 R21, RZ, RZ, R6 ;  /* 0x000000ffff153224 */ /* 0x000fe400078e0006 */
[----:B------:R-:W-:Y:S02]  /*0e20*/  @P3 IMAD.MOV.U32 R32, RZ, RZ, R7 ;  /* 0x000000ffff203224 */ /* 0x000fe400078e0007 */
[----:B------:R-:W-:Y:S01]  /*0e30*/  @P4 MOV R21, R7 ;  /* 0x0000000700154202 */ /* 0x000fe20000000f00 */
[--C-:B------:R-:W-:Y:S02]  /*0e40*/  @P5 IMAD.MOV.U32 R21, RZ, RZ, R31.reuse ;  /* 0x000000ffff155224 */ /* 0x100fe400078e001f */
[----:B------:R-:W-:Y:S02]  /*0e50*/  @P4 IMAD.MOV.U32 R32, RZ, RZ, R31 ;  /* 0x000000ffff204224 */ /* 0x000fe400078e001f */
[----:B------:R-:W-:Y:S01]  /*0e60*/  IMAD.MOV.U32 R28, RZ, RZ, R21 ;  /* 0x000000ffff1c7224 */ /* 0x000fe200078e0015 */
[----:B------:R-:W-:-:S13]  /*0e70*/  LOP3.LUT P6, R21, R20, 0x1f, RZ, 0xc0, !PT ;  /* 0x0000001f14157812 */ /* 0x000fda00078cc0ff */
[----:B------:R-:W-:Y:S05]  /*0e80*/  @!P6 BRA `(.L_x_5) ;  /* 0x000000000028e947 */ /* 0x000fea0003800000 */
[----:B------:R-:W-:Y:S01]  /*0e90*/  @P0 IMAD.MOV.U32 R20, RZ, RZ, R2 ;  /* 0x000000ffff140224 */ /* 0x000fe200078e0002 */
[----:B------:R-:W-:Y:S02]  /*0ea0*/  ISETP.EQ.AND P0, PT, R29, 0x8, PT ;  /* 0x000000081d00780c */ /* 0x000fe40003f02270 */
[----:B------:R-:W-:Y:S01]  /*0eb0*/  @P1 MOV R20, R3 ;  /* 0x0000000300141202 */ /* 0x000fe20000000f00 */
[----:B------:R-:W-:Y:S01]  /*0ec0*/  @P2 IMAD.MOV.U32 R20, RZ, RZ, R4 ;  /* 0x000000ffff142224 */ /* 0x000fe200078e0004 */
[----:B------:R-:W-:Y:S01]  /*0ed0*/  SHF.L.W.U32.HI R32, R28, R21, R32 ;  /* 0x000000151c207219 */ /* 0x000fe20000010e20 */
[----:B------:R-:W-:Y:S02]  /*0ee0*/  @P3 IMAD.MOV.U32 R20, RZ, RZ, R5 ;  /* 0x000000ffff143224 */ /* 0x000fe400078e0005 */
[----:B------:R-:W-:Y:S02]  /*0ef0*/  @P4 IMAD.MOV.U32 R20, RZ, RZ, R6 ;  /* 0x000000ffff144224 */ /* 0x000fe400078e0006 */
[----:B------:R-:W-:-:S04]  /*0f00*/  @P5 IMAD.MOV.U32 R20, RZ, RZ, R7 ;  /* 0x000000ffff145224 */ /* 0x000fc800078e0007 */
[----:B------:R-:W-:-:S04]  /*0f10*/  @P0 MOV R20, R31 ;  /* 0x0000001f00140202 */ /* 0x000fc80000000f00 */
[----:B------:R-:W-:-:S07]  /*0f20*/  SHF.L.W.U32.HI R28, R20, R21, R28 ;  /* 0x00000015141c7219 */ /* 0x000fce0000010e1c */
.L_x_5:
[----:B------:R-:W-:Y:S05]  /*0f30*/  BSYNC.RECONVERGENT B1 ;  /* 0x0000000000017941 */ /* 0x000fea0003800200 */
.L_x_4:
[C-C-:B------:R-:W-:Y:S01]  /*0f40*/  SHF.L.W.U32.HI R31, R28.reuse, 0x2, R32.reuse ;  /* 0x000000021c1f7819 */ /* 0x140fe20000010e20 */
[----:B------:R-:W-:Y:S01]  /*0f50*/  IMAD.SHL.U32 R20, R28, 0x4, RZ ;  /* 0x000000041c147824 */ /* 0x000fe200078e00ff */
[----:B------:R-:W-:Y:S01]  /*0f60*/  UMOV UR4, 0x54442d19 ;  /* 0x54442d1900047882 */ /* 0x000fe20000000000 */
[----:B------:R-:W-:Y:S01]  /*0f70*/  UMOV UR5, 0x3bf921fb ;  /* 0x3bf921fb00057882 */ /* 0x000fe20000000000 */
[----:B------:R-:W-:Y:S02]  /*0f80*/  SHF.R.S32.HI R21, RZ, 0x1f, R31 ;  /* 0x0000001fff157819 */ /* 0x000fe4000001141f */
[----:B------:R-:W-:Y:S02]  /*0f90*/  SHF.R.U32.HI R32, RZ, 0x1e, R32 ;  /* 0x0000001eff207819 */ /* 0x000fe40000011620 */
[C---:B------:R-:W-:Y:S02]  /*0fa0*/  LOP3.LUT R20, R21.reuse, R20, RZ, 0x3c, !PT ;  /* 0x0000001415147212 */ /* 0x040fe400078e3cff */
[----:B------:R-:W-:-:S02]  /*0fb0*/  LOP3.LUT R21, R21, R31, RZ, 0x3c, !PT ;  /* 0x0000001f15157212 */ /* 0x000fc400078e3cff */
[C---:B------:R-:W-:Y:S02]  /*0fc0*/  ISETP.GE.AND P0, PT, R31.reuse, RZ, PT ;  /* 0x000000ff1f00720c */ /* 0x040fe40003f06270 */
[----:B------:R-:W-:Y:S02]  /*0fd0*/  LEA.HI R31, R31, R32, RZ, 0x1 ;  /* 0x000000201f1f7211 */ /* 0x000fe400078f08ff */
[----:B------:R-:W0:Y:S02]  /*0fe0*/  I2F.F64.S64 R20, R20 ;  /* 0x0000001400147312 */ /* 0x000e240000301c00 */
[----:B0-----:R-:W-:-:S10]  /*0ff0*/  DMUL R28, R20, UR4 ;  /* 0x00000004141c7c28 */ /* 0x001fd40008000000 */
[----:B------:R-:W0:Y:S02]  /*1000*/  F2F.F32.F64 R28, R28 ;  /* 0x0000001c001c7310 */ /* 0x000e240000301000 */
[----:B0-----:R-:W-:Y:S01]  /*1010*/  FSEL R32, -R28, R28, !P0 ;  /* 0x0000001c1c207208 */ /* 0x001fe20004000100 */
[----:B------:R-:W-:Y:S06]  /*1020*/  BRA `(.L_x_1) ;  /* 0x00000000000c7947 */ /* 0x000fec0003800000 */
.L_x_2:
[----:B------:R-:W-:Y:S01]  /*1030*/  FMUL R32, R22, 0.098174773156642913818 ;  /* 0x3dc90fdb16207820 */ /* 0x000fe20000400000 */
[----:B------:R-:W-:-:S03]  /*1040*/  IMAD.MOV.U32 R31, RZ, RZ, RZ ;  /* 0x000000ffff1f7224 */ /* 0x000fc600078e00ff */
[----:B------:R-:W-:-:S07]  /*1050*/  FMUL R32, RZ, R32 ;  /* 0x00000020ff207220 */ /* 0x000fce0000400000 */
.L_x_1:
[----:B------:R-:W-:Y:S05]  /*1060*/  BSYNC.RECONVERGENT B0 ;  /* 0x0000000000007941 */ /* 0x000fea0003800200 */
.L_x_0:
[----:B------:R-:W-:Y:S02]  /*1070*/  IMAD.MOV.U32 R20, RZ, RZ, 0x37cbac00 ;  /* 0x37cbac00ff147424 */ /* 0x000fe400078e00ff */
[----:B------:R-:W-:Y:S01]  /*1080*/  FMUL R29, R32, R32 ;  /* 0x00000020201d7220 */ /* 0x000fe20000400000 */
[C---:B------:R-:W-:Y:S01]  /*1090*/  LOP3.LUT R28, R31.reuse, 0x1, RZ, 0xc0, !PT ;  /* 0x000000011f1c7812 */ /* 0x040fe200078ec0ff */
[----:B------:R-:W-:Y:S01]  /*10a0*/  BSSY.RECONVERGENT B0, `(.L_x_6) ;  /* 0x000006f000007945 */ /* 0x000fe20003800200 */
[----:B------:R-:W-:Y:S01]  /*10b0*/  IADD3 R31, PT, PT, R31, 0x1, RZ ;  /* 0x000000011f1f7810 */ /* 0x000fe20007ffe0ff */
[----:B------:R-:W-:Y:S01]  /*10c0*/  FFMA R21, R29, R20, -0.0013887860113754868507 ;  /* 0xbab607ed1d157423 */ /* 0x000fe20000000014 */
[----:B------:R-:W-:Y:S01]  /*10d0*/  ISETP.NE.U32.AND P0, PT, R28, 0x1, PT ;  /* 0x000000011c00780c */ /* 0x000fe20003f05070 */
[----:B------:R-:W-:Y:S01]  /*10e0*/  IMAD.MOV.U32 R20, RZ, RZ, 0x3c0885e4 ;  /* 0x3c0885e4ff147424 */ /* 0x000fe200078e00ff */
[----:B------:R-:W-:Y:S02]  /*10f0*/  LOP3.LUT P1, RZ, R31, 0x2, RZ, 0xc0, !PT ;  /* 0x000000021fff7812 */ /* 0x000fe4000782c0ff */
[----:B------:R-:W-:Y:S01]  /*1100*/  FSEL R28, R21, -0.00019574658654164522886, P0 ;  /* 0xb94d4153151c7808 */ /* 0x000fe20000000000 */
[----:B------:R-:W-:Y:S01]  /*1110*/  IMAD.MOV.U32 R21, RZ, RZ, 0x3e2aaaa8 ;  /* 0x3e2aaaa8ff157424 */ /* 0x000fe200078e00ff */
[----:B------:R-:W-:-:S02]  /*1120*/  FSEL R34, R20, 0.041666727513074874878, !P0 ;  /* 0x3d2aaabb14227808 */ /* 0x000fc40004000000 */
[----:B------:R-:W-:Y:S02]  /*1130*/  FSETP.GE.AND P2, PT, |R30|, 105615, PT ;  /* 0x47ce47801e00780b */ /* 0x000fe40003f46200 */
[----:B------:R-:W-:Y:S01]  /*1140*/  FSEL R31, -R21, -0.4999999701976776123, !P0 ;  /* 0xbeffffff151f7808 */ /* 0x000fe20004000100 */
[----:B------:R-:W-:Y:S01]  /*1150*/  FFMA R34, R29, R28, R34 ;  /* 0x0000001c1d227223 */ /* 0x000fe20000000022 */
[----:B------:R-:W-:-:S03]  /*1160*/  FSEL R28, R32, 1, !P0 ;  /* 0x3f800000201c7808 */ /* 0x000fc60004000000 */
[C---:B------:R-:W-:Y:S02]  /*1170*/  FFMA R31, R29.reuse, R34, R31 ;  /* 0x000000221d1f7223 */ /* 0x040fe4000000001f */
[----:B------:R-:W-:-:S04]  /*1180*/  FFMA R29, R29, R28, RZ ;  /* 0x0000001c1d1d7223 */ /* 0x000fc800000000ff */
[----:B------:R-:W-:-:S04]  /*1190*/  FFMA R30, R29, R31, R28 ;  /* 0x0000001f1d1e7223 */ /* 0x000fc8000000001c */
[----:B------:R-:W-:Y:S01]  /*11a0*/  @P1 FADD R30, RZ, -R30 ;  /* 0x8000001eff1e1221 */ /* 0x000fe20000000000 */
[----:B------:R-:W-:Y:S06]  /*11b0*/  @!P2 BRA `(.L_x_7) ;  /* 0x000000040074a947 */ /* 0x000fec0003800000 */
[----:B------:R-:W-:-:S05]  /*11c0*/  FMUL R32, R22, 0.098174773156642913818 ;  /* 0x3dc90fdb16207820 */ /* 0x000fca0000400000 */
[----:B------:R-:W-:-:S13]  /*11d0*/  FSETP.NEU.AND P0, PT, |R32|, +INF , PT ;  /* 0x7f8000002000780b */ /* 0x000fda0003f0d200 */
[----:B------:R-:W-:Y:S05]  /*11e0*/  @!P0 BRA `(.L_x_8) ;  /* 0x00000004005c8947 */ /* 0x000fea0003800000 */
[----:B------:R-:W-:Y:S01]  /*11f0*/  IMAD.SHL.U32 R22, R32, 0x100, RZ ;  /* 0x0000010020167824 */ /* 0x000fe200078e00ff */
[----:B------:R-:W0:Y:S01]  /*1200*/  LDCU.64 UR8, c[0x4][URZ] ;  /* 0x01000000ff0877ac */ /* 0x000e220008000a00 */
[----:B------:R-:W-:Y:S02]  /*1210*/  IMAD.MOV.U32 R31, RZ, RZ, RZ ;  /* 0x000000ffff1f7224 */ /* 0x000fe400078e00ff */
[----:B------:R-:W-:Y:S01]  /*1220*/  IMAD.MOV.U32 R34, RZ, RZ, RZ ;  /* 0x000000ffff227224 */ /* 0x000fe200078e00ff */
[----:B------:R-:W-:Y:S01]  /*1230*/  LOP3.LUT R33, R22, 0x80000000, RZ, 0xfc, !PT ;  /* 0x8000000016217812 */ /* 0x000fe200078efcff */
[----:B------:R-:W-:Y:S01]  /*1240*/  UMOV UR5, URZ ;  /* 0x000000ff00057c82 */ /* 0x000fe20008000000 */
[----:B------:R-:W-:-:S05]  /*1250*/  UMOV UR4, URZ ;  /* 0x000000ff00047c82 */ /* 0x000fca0008000000 */
.L_x_9:
[----:B0-----:R-:W-:Y:S01]  /*1260*/  MOV R26, UR8 ;  /* 0x00000008001a7c02 */ /* 0x001fe20008000f00 */
        /* <DEDUP_REMOVED lines=10> */
[----:B------:R-:W-:-:S02]  /*1310*/  ISETP.EQ.AND P4, PT, R34, 0x10, PT ;  /* 0x000000102200780c */ /* 0x000fc40003f82270 */
[C---:B------:R-:W-:Y:S01]  /*1320*/  ISETP.EQ.AND P5, PT, R34.reuse, 0x14, PT ;  /* 0x000000142200780c */ /* 0x040fe20003fa2270 */
[----:B------:R-:W-:Y:S02]  /*1330*/  VIADD R34, R34, 0x4 ;  /* 0x0000000422227836 */ /* 0x000fe40000000000 */
[----:B--2---:R-:W-:-:S03]  /*1340*/  IMAD.WIDE.U32 R28, R26, R33, RZ ;  /* 0x000000211a1c7225 */ /* 0x004fc600078e00ff */
[----:B------:R-:W-:-:S04]  /*1350*/  IADD3 R22, P6, PT, R28, R31, RZ ;  /* 0x0000001f1c167210 */ /* 0x000fc80007fde0ff */
[----:B------:R-:W-:Y:S01]  /*1360*/  IADD3.X R31, PT, PT, R29, UR5, RZ, P6, !PT ;  /* 0x000000051d1f7c10 */ /* 0x000fe2000b7fe4ff */
[--C-:B------:R-:W-:Y:S01]  /*1370*/  @P0 IMAD.MOV.U32 R2, RZ, RZ, R22.reuse ;  /* 0x000000ffff020224 */ /* 0x100fe200078e0016 */
[----:B------:R-:W-:Y:S01]  /*1380*/  @P3 MOV R5, R22 ;  /* 0x0000001600053202 */ /* 0x000fe20000000f00 */
[--C-:B------:R-:W-:Y:S02]  /*1390*/  @P1 IMAD.MOV.U32 R3, RZ, RZ, R22.reuse ;  /* 0x000000ffff031224 */ /* 0x100fe400078e0016 */
[--C-:B------:R-:W-:Y:S02]  /*13a0*/  @P2 IMAD.MOV.U32 R4, RZ, RZ, R22.reuse ;  /* 0x000000ffff042224 */ /* 0x100fe400078e0016 */
[--C-:B------:R-:W-:Y:S02]  /*13b0*/  @P4 IMAD.MOV.U32 R6, RZ, RZ, R22.reuse ;  /* 0x000000ffff064224 */ /* 0x100fe400078e0016 */
[----:B------:R-:W-:Y:S01]  /*13c0*/  @P5 IMAD.MOV.U32 R7, RZ, RZ, R22 ;  /* 0x000000ffff075224 */ /* 0x000fe200078e0016 */
[----:B------:R-:W-:Y:S06]  /*13d0*/  BRA.U UP0, `(.L_x_9) ;  /* 0xfffffffd00a07547 */ /* 0x000fec000b83ffff */
[----:B------:R-:W-:Y:S01]  /*13e0*/  SHF.R.U32.HI R27, RZ, 0x17, R32 ;  /* 0x00000017ff1b7819 */ /* 0x000fe20000011620 */
[----:B------:R-:W-:Y:S03]  /*13f0*/  BSSY.RECONVERGENT B1, `(.L_x_10) ;  /* 0x0000027000017945 */ /* 0x000fe60003800200 */
[C---:B------:R-:W-:Y:S01]  /*1400*/  LOP3.LUT P6, R29, R27.reuse, 0x1f, RZ, 0xc0, !PT ;  /* 0x0000001f1b1d7812 */ /* 0x040fe200078cc0ff */
[----:B------:R-:W-:-:S05]  /*1410*/  VIADD R22, R27, 0xffffff80 ;  /* 0xffffff801b167836 */ /* 0x000fca0000000000 */
[----:B------:R-:W-:-:S04]  /*1420*/  SHF.R.U32.HI R22, RZ, 0x5, R22 ;  /* 0x00000005ff167819 */ /* 0x000fc80000011616 */
[----:B------:R-:W-:-:S04]  /*1430*/  LEA R28, -R22, RZ, 0x2 ;  /* 0x000000ff161c7211 */ /* 0x000fc800078e11ff */
[C---:B------:R-:W-:Y:S02]  /*1440*/  ISETP.EQ.AND P3, PT, R28.reuse, -0x18, PT ;  /* 0xffffffe81c00780c */ /* 0x040fe40003f62270 */
[C---:B------:R-:W-:Y:S02]  /*1450*/  ISETP.EQ.AND P4, PT, R28.reuse, -0x14, PT ;  /* 0xffffffec1c00780c */ /* 0x040fe40003f82270 */
[C---:B------:R-:W-:Y:S02]  /*1460*/  ISETP.EQ.AND P2, PT, R28.reuse, -0x10, PT ;  /* 0xfffffff01c00780c */ /* 0x040fe40003f42270 */
[C---:B------:R-:W-:Y:S02]  /*1470*/  ISETP.EQ.AND P1, PT, R28.reuse, -0xc, PT ;  /* 0xfffffff41c00780c */ /* 0x040fe40003f22270 */
[C---:B------:R-:W-:Y:S02]  /*1480*/  ISETP.EQ.AND P0, PT, R28.reuse, -0x8, PT ;  /* 0xfffffff81c00780c */ /* 0x040fe40003f02270 */
[----:B------:R-:W-:-:S03]  /*1490*/  ISETP.EQ.AND P5, PT, R28, RZ, PT ;  /* 0x000000ff1c00720c */ /* 0x000fc60003fa2270 */
[--C-:B------:R-:W-:Y:S01]  /*14a0*/  @P3 IMAD.MOV.U32 R22, RZ, RZ, R2.reuse ;  /* 0x000000ffff163224 */ /* 0x100fe200078e0002 */
[C---:B------:R-:W-:Y:S01]  /*14b0*/  ISETP.EQ.AND P3, PT, R28.reuse, -0x4, PT ;  /* 0xfffffffc1c00780c */ /* 0x040fe20003f62270 */
[----:B------:R-:W-:Y:S02]  /*14c0*/  @P4 IMAD.MOV.U32 R26, RZ, RZ, R2 ;  /* 0x000000ffff1a4224 */ /* 0x000fe400078e0002 */
[--C-:B------:R-:W-:Y:S01]  /*14d0*/  @P4 IMAD.MOV.U32 R22, RZ, RZ, R3.reuse ;  /* 0x000000ffff164224 */ /* 0x100fe200078e0003 */
[----:B------:R-:W-:Y:S01]  /*14e0*/  ISETP.EQ.AND P4, PT, R28, 0x4, PT ;  /* 0x000000041c00780c */ /* 0x000fe20003f82270 */
[----:B------:R-:W-:Y:S01]  /*14f0*/  @P2 IMAD.MOV.U32 R26, RZ, RZ, R3 ;  /* 0x000000ffff1a2224 */ /* 0x000fe200078e0003 */
[----:B------:R-:W-:Y:S01]  /*1500*/  @P2 MOV R22, R4 ;  /* 0x0000000400162202 */ /* 0x000fe20000000f00 */
[----:B------:R-:W-:Y:S02]  /*1510*/  @P1 IMAD.MOV.U32 R26, RZ, RZ, R4 ;  /* 0x000000ffff1a1224 */ /* 0x000fe400078e0004 */
[----:B------:R-:W-:-:S02]  /*1520*/  @P0 IMAD.MOV.U32 R26, RZ, RZ, R5 ;  /* 0x000000ffff1a0224 */ /* 0x000fc400078e0005 */
[----:B------:R-:W-:Y:S02]  /*1530*/  @P1 IMAD.MOV.U32 R22, RZ, RZ, R5 ;  /* 0x000000ffff161224 */ /* 0x000fe400078e0005 */
[----:B------:R-:W-:Y:S01]  /*1540*/  @P3 MOV R26, R6 ;  /* 0x00000006001a3202 */ /* 0x000fe20000000f00 */
[----:B------:R-:W-:Y:S02]  /*1550*/  @P5 IMAD.MOV.U32 R26, RZ, RZ, R7 ;  /* 0x000000ffff1a5224 */ /* 0x000fe400078e0007 */
[----:B------:R-:W-:Y:S02]  /*1560*/  @P0 IMAD.MOV.U32 R22, RZ, RZ, R6 ;  /* 0x000000ffff160224 */ /* 0x000fe400078e0006 */
[----:B------:R-:W-:Y:S02]  /*1570*/  @P4 IMAD.MOV.U32 R26, RZ, RZ, R31 ;  /* 0x000000ffff1a4224 */ /* 0x000fe400078e001f */
[----:B------:R-:W-:Y:S02]  /*1580*/  @P3 IMAD.MOV.U32 R22, RZ, RZ, R7 ;  /* 0x000000ffff163224 */ /* 0x000fe400078e0007 */
[----:B------:R-:W-:Y:S01]  /*1590*/  @P5 IMAD.MOV.U32 R22, RZ, RZ, R31 ;  /* 0x000000ffff165224 */ /* 0x000fe200078e001f */
[----:B------:R-:W-:Y:S01]  /*15a0*/  MOV R27, R26 ;  /* 0x0000001a001b7202 */ /* 0x000fe20000000f00 */
[----:B------:R-:W-:Y:S06]  /*15b0*/  @!P6 BRA `(.L_x_11) ;  /* 0x000000000028e947 */ /* 0x000fec0003800000 */
[----:B------:R-:W-:Y:S01]  /*15c0*/  @P2 IMAD.MOV.U32 R26, RZ, RZ, R2 ;  /* 0x000000ffff1a2224 */ /* 0x000fe200078e0002 */
[----:B------:R-:W-:Y:S01]  /*15d0*/  SHF.L.W.U32.HI R22, R27, R29, R22 ;  /* 0x0000001d1b167219 */ /* 0x000fe20000010e16 */
[----:B------:R-:W-:Y:S02]  /*15e0*/  @P1 IMAD.MOV.U32 R26, RZ, RZ, R3 ;  /* 0x000000ffff1a1224 */ /* 0x000fe400078e0003 */
[----:B------:R-:W-:Y:S01]  /*15f0*/  @P0 IMAD.MOV.U32 R26, RZ, RZ, R4 ;  /* 0x000000ffff1a0224 */ /* 0x000fe200078e0004 */
[----:B------:R-:W-:Y:S01]  /*1600*/  ISETP.EQ.AND P0, PT, R28, 0x8, PT ;  /* 0x000000081c00780c */ /* 0x000fe20003f02270 */
[----:B------:R-:W-:Y:S01]  /*1610*/  @P3 IMAD.MOV.U32 R26, RZ, RZ, R5 ;  /* 0x000000ffff1a3224 */ /* 0x000fe200078e0005 */
[----:B------:R-:W-:Y:S01]  /*1620*/  @P5 MOV R26, R6 ;  /* 0x00000006001a5202 */ /* 0x000fe20000000f00 */
[----:B------:R-:W-:-:S10]  /*1630*/  @P4 IMAD.MOV.U32 R26, RZ, RZ, R7 ;  /* 0x000000ffff1a4224 */ /* 0x000fd400078e0007 */
[----:B------:R-:W-:-:S05]  /*1640*/  @P0 IMAD.MOV.U32 R26, RZ, RZ, R31 ;  /* 0x000000ffff1a0224 */ /* 0x000fca00078e001f */
[----:B------:R-:W-:-:S07]  /*1650*/  SHF.L.W.U32.HI R27, R26, R29, R27 ;  /* 0x0000001d1a1b7219 */ /* 0x000fce0000010e1b */
.L_x_11:
[----:B------:R-:W-:Y:S05]  /*1660*/  BSYNC.RECONVERGENT B1 ;  /* 0x0000000000017941 */ /* 0x000fea0003800200 */
.L_x_10:
[C---:B------:R-:W-:Y:S01]  /*1670*/  SHF.L.W.U32.HI R26, R27.reuse, 0x2, R22 ;  /* 0x000000021b1a7819 */ /* 0x040fe20000010e16 */
[----:B------:R-:W-:Y:S01]  /*1680*/  IMAD.SHL.U32 R27, R27, 0x4, RZ ;  /* 0x000000041b1b7824 */ /* 0x000fe200078e00ff */
[----:B------:R-:W-:Y:S01]  /*1690*/  UMOV UR4, 0x54442d19 ;  /* 0x54442d1900047882 */ /* 0x000fe20000000000 */
[----:B------:R-:W-:Y:S01]  /*16a0*/  UMOV UR5, 0x3bf921fb ;  /* 0x3bf921fb00057882 */ /* 0x000fe20000000000 */
[----:B------:R-:W-:Y:S02]  /*16b0*/  SHF.R.S32.HI R29, RZ, 0x1f, R26 ;  /* 0x0000001fff1d7819 */ /* 0x000fe4000001141a */
[----:B------:R-:W-:Y:S02]  /*16c0*/  ISETP.GE.AND P0, PT, R26, RZ, PT ;  /* 0x000000ff1a00720c */ /* 0x000fe40003f06270 */
[C---:B------:R-:W-:Y:S02]  /*16d0*/  LOP3.LUT R28, R29.reuse, R27, RZ, 0x3c, !PT ;  /* 0x0000001b1d1c7212 */ /* 0x040fe400078e3cff */
[----:B------:R-:W-:-:S02]  /*16e0*/  LOP3.LUT R29, R29, R26, RZ, 0x3c, !PT ;  /* 0x0000001a1d1d7212 */ /* 0x000fc400078e3cff */
[----:B------:R-:W-:-:S04]  /*16f0*/  SHF.R.U32.HI R27, RZ, 0x1e, R22 ;  /* 0x0000001eff1b7819 */ /* 0x000fc80000011616 */
[----:B------:R-:W0:Y:S01]  /*1700*/  I2F.F64.S64 R28, R28 ;  /* 0x0000001c001c7312 */ /* 0x000e220000301c00 */
[----:B------:R-:W-:Y:S01]  /*1710*/  LEA.HI R26, R26, R27, RZ, 0x1 ;  /* 0x0000001b1a1a7211 */ /* 0x000fe200078f08ff */
[----:B0-----:R-:W-:-:S10]  /*1720*/  DMUL R32, R28, UR4 ;  /* 0x000000041c207c28 */ /* 0x001fd40008000000 */
[----:B------:R-:W0:Y:S02]  /*1730*/  F2F.F32.F64 R32, R32 ;  /* 0x0000002000207310 */ /* 0x000e240000301000 */
[----:B0-----:R-:W-:Y:S01]  /*1740*/  FSEL R27, -R32, R32, !P0 ;  /* 0x00000020201b7208 */ /* 0x001fe20004000100 */
[----:B------:R-:W-:Y:S06]  /*1750*/  BRA `(.L_x_7) ;  /* 0x00000000000c7947 */ /* 0x000fec0003800000 */
.L_x_8:
[----:B------:R-:W-:Y:S01]  /*1760*/  FMUL R22, R22, 0.098174773156642913818 ;  /* 0x3dc90fdb16167820 */ /* 0x000fe20000400000 */
[----:B------:R-:W-:-:S03]  /*1770*/  IMAD.MOV.U32 R26, RZ, RZ, RZ ;  /* 0x000000ffff1a7224 */ /* 0x000fc600078e00ff */
[----:B------:R-:W-:-:S07]  /*1780*/  FMUL R27, RZ, R22 ;  /* 0x00000016ff1b7220 */ /* 0x000fce0000400000 */
.L_x_7:
[----:B------:R-:W-:Y:S05]  /*1790*/  BSYNC.RECONVERGENT B0 ;  /* 0x0000000000007941 */ /* 0x000fea0003800200 */
.L_x_6:
[----:B------:R-:W-:Y:S01]  /*17a0*/  MOV R28, 0x37cbac00 ;  /* 0x37cbac00001c7802 */ /* 0x000fe20000000f00 */
[----:B------:R-:W-:Y:S01]  /*17b0*/  FMUL R29, R27, R27 ;  /* 0x0000001b1b1d7220 */ /* 0x000fe20000400000 */
[C---:B------:R-:W-:Y:S01]  /*17c0*/  LOP3.LUT R22, R26.reuse, 0x1, RZ, 0xc0, !PT ;  /* 0x000000011a167812 */ /* 0x040fe200078ec0ff */
[----:B------:R-:W-:Y:S01]  /*17d0*/  BSSY.RECONVERGENT B0, `(.L_x_12) ;  /* 0x0000080000007945 */ /* 0x000fe20003800200 */
[----:B------:R-:W-:Y:S01]  /*17e0*/  LOP3.LUT P1, RZ, R26, 0x2, RZ, 0xc0, !PT ;  /* 0x000000021aff7812 */ /* 0x000fe2000782c0ff */
[----:B------:R-:W-:Y:S01]  /*17f0*/  FFMA R28, R29, R28, -0.0013887860113754868507 ;  /* 0xbab607ed1d1c7423 */ /* 0x000fe2000000001c */
[----:B------:R-:W-:Y:S01]  /*1800*/  ISETP.NE.U32.AND P0, PT, R22, 0x1, PT ;  /* 0x000000011600780c */ /* 0x000fe20003f05070 */
[----:B------:R-:W-:Y:S02]  /*1810*/  IMAD.MOV.U32 R22, RZ, RZ, 0x3d2aaabb ;  /* 0x3d2aaabbff167424 */ /* 0x000fe400078e00ff */
[----:B------:R-:W-:Y:S01]  /*1820*/  IMAD.SHL.U32 R26, R23, 0x2, RZ ;  /* 0x00000002171a7824 */ /* 0x000fe200078e00ff */
[----:B------:R-:W-:Y:S01]  /*1830*/  FSEL R28, R28, -0.00019574658654164522886, !P0 ;  /* 0xb94d41531c1c7808 */ /* 0x000fe20004000000 */
[----:B------:R-:W-:Y:S01]  /*1840*/  IMAD.MOV.U32 R23, RZ, RZ, 0x3effffff ;  /* 0x3effffffff177424 */ /* 0x000fe200078e00ff */
[----:B------:R-:W-:-:S02]  /*1850*/  FSEL R32, R22, 0.0083327032625675201416, !P0 ;  /* 0x3c0885e416207808 */ /* 0x000fc40004000000 */
[----:B------:R-:W-:Y:S02]  /*1860*/  I2FP.F32.U32 R26, R26 ;  /* 0x0000001a001a7245 */ /* 0x000fe40000201000 */
[----:B------:R-:W-:Y:S01]  /*1870*/  FSEL R34, -R23, -0.16666662693023681641, !P0 ;  /* 0xbe2aaaa817227808 */ /* 0x000fe20004000100 */
[----:B------:R-:W-:Y:S01]  /*1880*/  FFMA R32, R29, R28, R32 ;  /* 0x0000001c1d207223 */ /* 0x000fe20000000020 */
[----:B------:R-:W-:Y:S01]  /*1890*/  FSEL R28, R27, 1, P0 ;  /* 0x3f8000001b1c7808 */ /* 0x000fe20000000000 */
[----:B------:R-:W-:Y:S02]  /*18a0*/  FMUL R27, R26, 0.098174773156642913818 ;  /* 0x3dc90fdb1a1b7820 */ /* 0x000fe40000400000 */
[C---:B------:R-:W-:Y:S02]  /*18b0*/  FFMA R32, R29.reuse, R32, R34 ;  /* 0x000000201d207223 */ /* 0x040fe40000000022 */
[----:B------:R-:W-:Y:S01]  /*18c0*/  FFMA R29, R29, R28, RZ ;  /* 0x0000001c1d1d7223 */ /* 0x000fe200000000ff */
[C---:B------:R-:W-:Y:S01]  /*18d0*/  FMUL R31, R27.reuse, 0.63661974668502807617 ;  /* 0x3f22f9831b1f7820 */ /* 0x040fe20000400000 */
[----:B------:R-:W-:-:S02]  /*18e0*/  FSETP.GE.AND P2, PT, |R27|, 105615, PT ;  /* 0x47ce47801b00780b */ /* 0x000fc40003f46200 */
[----:B------:R-:W-:Y:S02]  /*18f0*/  FFMA R28, R29, R32, R28 ;  /* 0x000000201d1c7223 */ /* 0x000fe4000000001c */
[----:B------:R-:W0:Y:S02]  /*1900*/  F2I.NTZ R32, R31 ;  /* 0x0000001f00207305 */ /* 0x000e240000203100 */
[----:B------:R-:W-:-:S04]  /*1910*/  @P1 FADD R28, RZ, -R28 ;  /* 0x8000001cff1c1221 */ /* 0x000fc80000000000 */
[-C--:B------:R-:W-:Y:S01]  /*1920*/  FMUL R29, R25, R28.reuse ;  /* 0x0000001c191d7220 */ /* 0x080fe20000400000 */
[----:B------:R-:W-:-:S03]  /*1930*/  FMUL R28, R24, R28 ;  /* 0x0000001c181c7220 */ /* 0x000fc60000400000 */
[-C--:B------:R-:W-:Y:S01]  /*1940*/  FFMA R24, R24, R30.reuse, R29 ;  /* 0x0000001e18187223 */ /* 0x080fe2000000001d */
[----:B------:R-:W-:Y:S01]  /*1950*/  FFMA R25, R25, R30, -R28 ;  /* 0x0000001e19197223 */ /* 0x000fe2000000081c */
[----:B0-----:R-:W-:-:S04]  /*1960*/  I2FP.F32.S32 R30, R32 ;  /* 0x00000020001e7245 */ /* 0x001fc80000201400 */
[----:B------:R0:W-:Y:S01]  /*1970*/  STS.64 [R0+0x8], R24 ;  /* 0x0000081800007388 */ /* 0x0001e20000000a00 */
[----:B------:R-:W-:Y:S02]  /*1980*/  IMAD.MOV.U32 R31, RZ, RZ, R32 ;  /* 0x000000ffff1f7224 */ /* 0x000fe400078e0020 */
[----:B------:R-:W-:-:S04]  /*1990*/  FFMA R29, R30, -1.5707962512969970703, R27 ;  /* 0xbfc90fda1e1d7823 */ /* 0x000fc8000000001b */
[----:B------:R-:W-:-:S04]  /*19a0*/  FFMA R29, R30, -7.5497894158615963534e-08, R29 ;  /* 0xb3a221681e1d7823 */ /* 0x000fc8000000001d */
[----:B------:R-:W-:Y:S01]  /*19b0*/  FFMA R30, R30, -5.3903029534742383927e-15, R29 ;  /* 0xa7c234c51e1e7823 */ /* 0x000fe2000000001d */
[----:B0-----:R-:W-:-:S04]  /*19c0*/  P2R R24, PR, RZ, 0x4 ;  /* 0x00000004ff187803 */ /* 0x001fc80000000000 */
[----:B------:R-:W-:Y:S01]  /*19d0*/  MOV R33, R30 ;  /* 0x0000001e00217202 */ /* 0x000fe20000000f00 */
        /* <DEDUP_REMOVED lines=11> */
.L_x_15:
        /* <DEDUP_REMOVED lines=18> */
[----:B------:R-:W-:Y:S01]  /*1bb0*/  @P4 MOV R6, R28 ;  /* 0x0000001c00064202 */ /* 0x000fe20000000f00 */
[--C-:B------:R-:W-:Y:S02]  /*1bc0*/  @P3 IMAD.MOV.U32 R5, RZ, RZ, R28.reuse ;  /* 0x000000ffff053224 */ /* 0x100fe400078e001c */
[----:B------:R-:W-:Y:S02]  /*1bd0*/  @P5 IMAD.MOV.U32 R7, RZ, RZ, R28 ;  /* 0x000000ffff075224 */ /* 0x000fe400078e001c */
[----:B------:R-:W-:-:S06]  /*1be0*/  VIADD R34, R34, 0x4 ;  /* 0x0000000422227836 */ /* 0x000fcc0000000000 */
        /* <DEDUP_REMOVED lines=14> */
[----:B------:R-:W-:Y:S02]  /*1cd0*/  @P3 MOV R32, R2 ;  /* 0x0000000200203202 */ /* 0x000fe40000000f00 */
[----:B------:R-:W-:Y:S01]  /*1ce0*/  @P4 IMAD.MOV.U32 R25, RZ, RZ, R2 ;  /* 0x000000ffff194224 */ /* 0x000fe200078e0002 */
[C---:B------:R-:W-:Y:S01]  /*1cf0*/  ISETP.EQ.AND P3, PT, R29.reuse, -0x4, PT ;  /* 0xfffffffc1d00780c */ /* 0x040fe20003f62270 */
[--C-:B------:R-:W-:Y:S01]  /*1d00*/  @P4 IMAD.MOV.U32 R32, RZ, RZ, R3.reuse ;  /* 0x000000ffff204224 */ /* 0x100fe200078e0003 */
[----:B------:R-:W-:Y:S01]  /*1d10*/  ISETP.EQ.AND P4, PT, R29, RZ, PT ;  /* 0x000000ff1d00720c */ /* 0x000fe20003f82270 */
[----:B------:R-:W-:Y:S01]  /*1d20*/  @P0 IMAD.MOV.U32 R25, RZ, RZ, R3 ;  /* 0x000000ffff190224 */ /* 0x000fe200078e0003 */
[----:B------:R-:W-:Y:S01]  /*1d30*/  @P1 MOV R25, R4 ;  /* 0x0000000400191202 */ /* 0x000fe20000000f00 */
[----:B------:R-:W-:Y:S02]  /*1d40*/  @P2 IMAD.MOV.U32 R25, RZ, RZ, R5 ;  /* 0x000000ffff192224 */ /* 0x000fe400078e0005 */
[----:B------:R-:W-:-:S02]  /*1d50*/  @P0 IMAD.MOV.U32 R32, RZ, RZ, R4 ;  /* 0x000000ffff200224 */ /* 0x000fc400078e0004 */
[----:B------:R-:W-:Y:S02]  /*1d60*/  @P1 IMAD.MOV.U32 R32, RZ, RZ, R5 ;  /* 0x000000ffff201224 */ /* 0x000fe400078e0005 */
[--C-:B------:R-:W-:Y:S02]  /*1d70*/  @P2 IMAD.MOV.U32 R32, RZ, RZ, R6.reuse ;  /* 0x000000ffff202224 */ /* 0x100fe400078e0006 */
[----:B------:R-:W-:Y:S01]  /*1d80*/  @P3 IMAD.MOV.U32 R25, RZ, RZ, R6 ;  /* 0x000000ffff193224 */ /* 0x000fe200078e0006 */
[----:B------:R-:W-:Y:S01]  /*1d90*/  @P3 MOV R32, R7 ;  /* 0x0000000700203202 */ /* 0x000fe20000000f00 */
[----:B------:R-:W-:Y:S02]  /*1da0*/  @P4 IMAD.MOV.U32 R25, RZ, RZ, R7 ;  /* 0x000000ffff194224 */ /* 0x000fe400078e0007 */
[--C-:B------:R-:W-:Y:S02]  /*1db0*/  @P5 IMAD.MOV.U32 R25, RZ, RZ, R33.reuse ;  /* 0x000000ffff195224 */ /* 0x100fe400078e0021 */
[----:B------:R-:W-:-:S02]  /*1dc0*/  @P4 IMAD.MOV.U32 R32, RZ, RZ, R33 ;  /* 0x000000ffff204224 */ /* 0x000fc400078e0021 */
[----:B------:R-:W-:Y:S01]  /*1dd0*/  IMAD.MOV.U32 R28, RZ, RZ, R25 ;  /* 0x000000ffff1c7224 */ /* 0x000fe200078e0019 */
[----:B------:R-:W-:-:S13]  /*1de0*/  LOP3.LUT P6, R25, R24, 0x1f, RZ, 0xc0, !PT ;  /* 0x0000001f18197812 */ /* 0x000fda00078cc0ff */
[----:B------:R-:W-:Y:S05]  /*1df0*/  @!P6 BRA `(.L_x_17) ;  /* 0x000000000028e947 */ /* 0x000fea0003800000 */
[----:B------:R-:W-:Y:S01]  /*1e00*/  @P0 MOV R24, R2 ;  /* 0x0000000200180202 */ /* 0x000fe20000000f00 */
[----:B------:R-:W-:Y:S01]  /*1e10*/  @P1 IMAD.MOV.U32 R24, RZ, RZ, R3 ;  /* 0x000000ffff181224 */ /* 0x000fe200078e0003 */
[----:B------:R-:W-:Y:S01]  /*1e20*/  ISETP.EQ.AND P0, PT, R29, 0x8, PT ;  /* 0x000000081d00780c */ /* 0x000fe20003f02270 */
[----:B------:R-:W-:Y:S01]  /*1e30*/  @P2 IMAD.MOV.U32 R24, RZ, RZ, R4 ;  /* 0x000000ffff182224 */ /* 0x000fe200078e0004 */
[----:B------:R-:W-:Y:S01]  /*1e40*/  SHF.L.W.U32.HI R32, R28, R25, R32 ;  /* 0x000000191c207219 */ /* 0x000fe20000010e20 */
[----:B------:R-:W-:Y:S02]  /*1e50*/  @P3 IMAD.MOV.U32 R24, RZ, RZ, R5 ;  /* 0x000000ffff183224 */ /* 0x000fe400078e0005 */
[----:B------:R-:W-:Y:S01]  /*1e60*/  @P4 IMAD.MOV.U32 R24, RZ, RZ, R6 ;  /* 0x000000ffff184224 */ /* 0x000fe200078e0006 */
[----:B------:R-:W-:-:S07]  /*1e70*/  @P5 MOV R24, R7 ;  /* 0x0000000700185202 */ /* 0x000fce0000000f00 */
[----:B------:R-:W-:-:S05]  /*1e80*/  @P0 IMAD.MOV.U32 R24, RZ, RZ, R33 ;  /* 0x000000ffff180224 */ /* 0x000fca00078e0021 */
[----:B------:R-:W-:-:S07]  /*1e90*/  SHF.L.W.U32.HI R28, R24, R25, R28 ;  /* 0x00000019181c7219 */ /* 0x000fce0000010e1c */
.L_x_17:
[----:B------:R-:W-:Y:S05]  /*1ea0*/  BSYNC.RECONVERGENT B1 ;  /* 0x0000000000017941 */ /* 0x000fea0003800200 */
.L_x_16:
        /* <DEDUP_REMOVED lines=15> */
.L_x_14:
[----:B------:R-:W-:Y:S01]  /*1fa0*/  FMUL R33, R26, 0.098174773156642913818 ;  /* 0x3dc90fdb1a217820 */ /* 0x000fe20000400000 */
[----:B------:R-:W-:-:S03]  /*1fb0*/  IMAD.MOV.U32 R32, RZ, RZ, RZ ;  /* 0x000000ffff207224 */ /* 0x000fc600078e00ff */
[----:B------:R-:W-:-:S07]  /*1fc0*/  FMUL R33, RZ, R33 ;  /* 0x00000021ff217220 */ /* 0x000fce0000400000 */
.L_x_13:
[----:B------:R-:W-:Y:S05]  /*1fd0*/  BSYNC.RECONVERGENT B0 ;  /* 0x0000000000007941 */ /* 0x000fea0003800200 */
.L_x_12:
[----:B------:R-:W-:Y:S02]  /*1fe0*/  IMAD.MOV.U32 R24, RZ, RZ, 0x37cbac00 ;  /* 0x37cbac00ff187424 */ /* 0x000fe400078e00ff */
[----:B------:R-:W-:Y:S01]  /*1ff0*/  FMUL R25, R33, R33 ;  /* 0x0000002121197220 */ /* 0x000fe20000400000 */
[C---:B------:R-:W-:Y:S01]  /*2000*/  LOP3.LUT R28, R32.reuse, 0x1, RZ, 0xc0, !PT ;  /* 0x00000001201c7812 */ /* 0x040fe200078ec0ff */
[----:B------:R-:W-:Y:S01]  /*2010*/  BSSY.RECONVERGENT B0, `(.L_x_18) ;  /* 0x000006b000007945 */ /* 0x000fe20003800200 */
[----:B------:R-:W-:Y:S01]  /*2020*/  IADD3 R29, PT, PT, R32, 0x1, RZ ;  /* 0x00000001201d7810 */ /* 0x000fe20007ffe0ff */
[----:B------:R-:W-:Y:S01]  /*2030*/  FFMA R24, R25, R24, -0.0013887860113754868507 ;  /* 0xbab607ed19187423 */ /* 0x000fe20000000018 */
[----:B------:R-:W-:Y:S02]  /*2040*/  ISETP.NE.U32.AND P0, PT, R28, 0x1, PT ;  /* 0x000000011c00780c */ /* 0x000fe40003f05070 */
[----:B------:R-:W-:Y:S02]  /*2050*/  FSETP.GE.AND P2, PT, |R27|, 105615, PT ;  /* 0x47ce47801b00780b */ /* 0x000fe40003f46200 */
[----:B------:R-:W-:-:S02]  /*2060*/  FSEL R24, R24, -0.00019574658654164522886, P0 ;  /* 0xb94d415318187808 */ /* 0x000fc40000000000 */
[----:B------:R-:W-:Y:S02]  /*2070*/  FSEL R28, R20, 0.041666727513074874878, !P0 ;  /* 0x3d2aaabb141c7808 */ /* 0x000fe40004000000 */
[----:B------:R-:W-:Y:S02]  /*2080*/  FSEL R32, R33, 1, !P0 ;  /* 0x3f80000021207808 */ /* 0x000fe40004000000 */
[----:B------:R-:W-:Y:S01]  /*2090*/  LOP3.LUT P1, RZ, R29, 0x2, RZ, 0xc0, !PT ;  /* 0x000000021dff7812 */ /* 0x000fe2000782c0ff */
[----:B------:R-:W-:Y:S01]  /*20a0*/  FFMA R24, R25, R24, R28 ;  /* 0x0000001819187223 */ /* 0x000fe2000000001c */
[----:B------:R-:W-:Y:S01]  /*20b0*/  FSEL R33, -R21, -0.4999999701976776123, !P0 ;  /* 0xbeffffff15217808 */ /* 0x000fe20004000100 */
[----:B------:R-:W-:-:S04]  /*20c0*/  FFMA R29, R25, R32, RZ ;  /* 0x00000020191d7223 */ /* 0x000fc800000000ff */
[----:B------:R-:W-:-:S04]  /*20d0*/  FFMA R24, R25, R24, R33 ;  /* 0x0000001819187223 */ /* 0x000fc80000000021 */
        /* <DEDUP_REMOVED lines=13> */
.L_x_21:
[----:B0-----:R-:W-:Y:S01]  /*21b0*/  IMAD.U32 R24, RZ, RZ, UR8 ;  /* 0x00000008ff187e24 */ /* 0x001fe2000f8e00ff */
[----:B------:R-:W-:-:S05]  /*21c0*/  MOV R25, UR9 ;  /* 0x0000000900197c02 */ /* 0x000fca0008000f00 */
        /* <DEDUP_REMOVED lines=33> */
[----:B------:R-:W-:-:S03]  /*23e0*/  ISETP.EQ.AND P5, PT, R28, RZ, PT ;  /* 0x000000ff1c00720c */ /* 0x000fc60003fa2270 */
[----:B------:R-:W-:Y:S02]  /*23f0*/  @P3 MOV R27, R2 ;  /* 0x00000002001b3202 */ /* 0x000fe40000000f00 */
        /* <DEDUP_REMOVED lines=9> */
[--C-:B------:R-:W-:Y:S01]  /*2490*/  @P0 IMAD.MOV.U32 R27, RZ, RZ, R6.reuse ;  /* 0x000000ffff1b0224 */ /* 0x100fe200078e0006 */
[----:B------:R-:W-:Y:S01]  /*24a0*/  @P3 MOV R27, R7 ;  /* 0x00000007001b3202 */ /* 0x000fe20000000f00 */
[----:B------:R-:W-:Y:S02]  /*24b0*/  @P3 IMAD.MOV.U32 R24, RZ, RZ, R6 ;  /* 0x000000ffff183224 */ /* 0x000fe400078e0006 */
[----:B------:R-:W-:Y:S02]  /*24c0*/  @P5 IMAD.MOV.U32 R24, RZ, RZ, R7 ;  /* 0x000000ffff185224 */ /* 0x000fe400078e0007 */
[--C-:B------:R-:W-:Y:S02]  /*24d0*/  @P5 IMAD.MOV.U32 R27, RZ, RZ, R31.reuse ;  /* 0x000000ffff1b5224 */ /* 0x100fe400078e001f */
[----:B------:R-:W-:Y:S01]  /*24e0*/  @P4 IMAD.MOV.U32 R24, RZ, RZ, R31 ;  /* 0x000000ffff184224 */ /* 0x000fe200078e001f */
[----:B------:R-:W-:Y:S06]  /*24f0*/  @!P6 BRA `(.L_x_23) ;  /* 0x000000000028e947 */ /* 0x000fec0003800000 */
[----:B------:R-:W-:Y:S01]  /*2500*/  @P2 IMAD.MOV.U32 R25, RZ, RZ, R2 ;  /* 0x000000ffff192224 */ /* 0x000fe200078e0002 */
[----:B------:R-:W-:Y:S01]  /*2510*/  @P1 MOV R25, R3 ;  /* 0x0000000300191202 */ /* 0x000fe20000000f00 */
[----:B------:R-:W-:Y:S01]  /*2520*/  @P0 IMAD.MOV.U32 R25, RZ, RZ, R4 ;  /* 0x000000ffff190224 */ /* 0x000fe200078e0004 */
[----:B------:R-:W-:Y:S01]  /*2530*/  ISETP.EQ.AND P0, PT, R28, 0x8, PT ;  /* 0x000000081c00780c */ /* 0x000fe20003f02270 */
[----:B------:R-:W-:Y:S01]  /*2540*/  @P3 IMAD.MOV.U32 R25, RZ, RZ, R5 ;  /* 0x000000ffff193224 */ /* 0x000fe200078e0005 */
[----:B------:R-:W-:Y:S01]  /*2550*/  SHF.L.W.U32.HI R27, R24, R29, R27 ;  /* 0x0000001d181b7219 */ /* 0x000fe20000010e1b */
[----:B------:R-:W-:Y:S02]  /*2560*/  @P5 IMAD.MOV.U32 R25, RZ, RZ, R6 ;  /* 0x000000ffff195224 */ /* 0x000fe400078e0006 */
[----:B------:R-:W-:-:S08]  /*2570*/  @P4 IMAD.MOV.U32 R25, RZ, RZ, R7 ;  /* 0x000000ffff194224 */ /* 0x000fd000078e0007 */
[----:B------:R-:W-:-:S04]  /*2580*/  @P0 MOV R25, R31 ;  /* 0x0000001f00190202 */ /* 0x000fc80000000f00 */
[----:B------:R-:W-:-:S07]  /*2590*/  SHF.L.W.U32.HI R24, R25, R29, R24 ;  /* 0x0000001d19187219 */ /* 0x000fce0000010e18 */
.L_x_23:
[----:B------:R-:W-:Y:S05]  /*25a0*/  BSYNC.RECONVERGENT B1 ;  /* 0x0000000000017941 */ /* 0x000fea0003800200 */
.L_x_22:
[C---:B------:R-:W-:Y:S01]  /*25b0*/  SHF.L.W.U32.HI R31, R24.reuse, 0x2, R27 ;  /* 0x00000002181f7819 */ /* 0x040fe20000010e1b */
        /* <DEDUP_REMOVED lines=14> */
.L_x_20:
[----:B------:R-:W-:Y:S01]  /*26a0*/  FMUL R30, RZ, R30 ;  /* 0x0000001eff1e7220 */ /* 0x000fe20000400000 */
[----:B------:R-:W-:-:S07]  /*26b0*/  IMAD.MOV.U32 R31, RZ, RZ, RZ ;  /* 0x000000ffff1f7224 */ /* 0x000fce00078e00ff */
.L_x_19:
[----:B------:R-:W-:Y:S05]  /*26c0*/  BSYNC.RECONVERGENT B0 ;  /* 0x0000000000007941 */ /* 0x000fea0003800200 */
.L_x_18:
[----:B------:R-:W0:Y:S01]  /*26d0*/  S2R R27, SR_TID.X ;  /* 0x00000000001b7919 */ /* 0x000e220000002100 */
[----:B------:R-:W-:Y:S02]  /*26e0*/  IMAD.MOV.U32 R24, RZ, RZ, 0x37cbac00 ;  /* 0x37cbac00ff187424 */ /* 0x000fe400078e00ff */
[----:B------:R-:W-:Y:S01]  /*26f0*/  FMUL R25, R30, R30 ;  /* 0x0000001e1e197220 */ /* 0x000fe20000400000 */
[C---:B------:R-:W-:Y:S01]  /*2700*/  LOP3.LUT R28, R31.reuse, 0x1, RZ, 0xc0, !PT ;  /* 0x000000011f1c7812 */ /* 0x040fe200078ec0ff */
[----:B------:R-:W-:Y:S01]  /*2710*/  BSSY.RECONVERGENT B0, `(.L_x_24) ;  /* 0x000007d000007945 */ /* 0x000fe20003800200 */
[----:B------:R-:W-:Y:S01]  /*2720*/  LOP3.LUT P1, RZ, R31, 0x2, RZ, 0xc0, !PT ;  /* 0x000000021fff7812 */ /* 0x000fe2000782c0ff */
[----:B------:R-:W-:Y:S01]  /*2730*/  FFMA R24, R25, R24, -0.0013887860113754868507 ;  /* 0xbab607ed19187423 */ /* 0x000fe20000000018 */
[----:B------:R-:W-:-:S04]  /*2740*/  ISETP.NE.U32.AND P0, PT, R28, 0x1, PT ;  /* 0x000000011c00780c */ /* 0x000fc80003f05070 */
[----:B------:R-:W-:Y:S02]  /*2750*/  FSEL R28, R24, -0.00019574658654164522886, !P0 ;  /* 0xb94d4153181c7808 */ /* 0x000fe40004000000 */
[----:B------:R-:W-:Y:S02]  /*2760*/  FSEL R34, R22, 0.0083327032625675201416, !P0 ;  /* 0x3c0885e416227808 */ /* 0x000fe40004000000 */
[----:B------:R-:W-:-:S03]  /*2770*/  FSEL R30, R30, 1, P0 ;  /* 0x3f8000001e1e7808 */ /* 0x000fc60000000000 */
[----:B------:R-:W-:Y:S01]  /*2780*/  FFMA R28, R25, R28, R34 ;  /* 0x0000001c191c7223 */ /* 0x000fe20000000022 */
[----:B------:R-:W-:-:S05]  /*2790*/  FSEL R34, -R23, -0.16666662693023681641, !P0 ;  /* 0xbe2aaaa817227808 */ /* 0x000fca0004000100 */
[C---:B------:R-:W-:Y:S01]  /*27a0*/  FFMA R28, R25.reuse, R28, R34 ;  /* 0x0000001c191c7223 */ /* 0x040fe20000000022 */
[----:B------:R-:W-:-:S04]  /*27b0*/  FFMA R25, R25, R30, RZ ;  /* 0x0000001e19197223 */ /* 0x000fc800000000ff */
[----:B------:R-:W-:Y:S01]  /*27c0*/  FFMA R25, R25, R28, R30 ;  /* 0x0000001c19197223 */ /* 0x000fe2000000001e */
[----:B0-----:R-:W-:-:S03]  /*27d0*/  IMAD R27, R27, 0x3, RZ ;  /* 0x000000031b1b7824 */ /* 0x001fc600078e02ff */
[----:B------:R-:W-:Y:S02]  /*27e0*/  @P1 FADD R25, RZ, -R25 ;  /* 0x80000019ff191221 */ /* 0x000fe40000000000 */
[----:B------:R-:W-:Y:S02]  /*27f0*/  I2FP.F32.U32 R24, R27 ;  /* 0x0000001b00187245 */ /* 0x000fe40000201000 */
[CC--:B------:R-:W-:Y:S01]  /*2800*/  FMUL R29, R13.reuse, R25.reuse ;  /* 0x000000190d1d7220 */ /* 0x0c0fe20000400000 */
[----:B------:R-:W-:Y:S02]  /*2810*/  FMUL R28, R12, R25 ;  /* 0x000000190c1c7220 */ /* 0x000fe40000400000 */
[----:B------:R-:W-:Y:S01]  /*2820*/  FMUL R27, R24, 0.098174773156642913818 ;  /* 0x3dc90fdb181b7820 */ /* 0x000fe20000400000 */
[-C--:B------:R-:W-:Y:S01]  /*2830*/  FFMA R12, R12, R32.reuse, R29 ;  /* 0x000000200c0c7223 */ /* 0x080fe2000000001d */
[----:B------:R-:W-:Y:S02]  /*2840*/  FFMA R13, R13, R32, -R28 ;  /* 0x000000200d0d7223 */ /* 0x000fe4000000081c */
[C---:B------:R-:W-:Y:S01]  /*2850*/  FMUL R33, R27.reuse, 0.63661974668502807617 ;  /* 0x3f22f9831b217820 */ /* 0x040fe20000400000 */
[----:B------:R-:W-:-:S02]  /*2860*/  FSETP.GE.AND P2, PT, |R27|, 105615, PT ;  /* 0x47ce47801b00780b */ /* 0x000fc40003f46200 */
[----:B------:R0:W-:Y:S03]  /*2870*/  STS.64 [R0+0x10], R12 ;  /* 0x0000100c00007388 */ /* 0x0001e60000000a00 */
[----:B------:R-:W1:Y:S01]  /*2880*/  F2I.NTZ R33, R33 ;  /* 0x0000002100217305 */ /* 0x000e620000203100 */
[----:B0-----:R-:W-:Y:S02]  /*2890*/  P2R R12, PR, RZ, 0x4 ;  /* 0x00000004ff0c7803 */ /* 0x001fe40000000000 */
[----:B-1----:R-:W-:Y:S01]  /*28a0*/  I2FP.F32.S32 R30, R33 ;  /* 0x00000021001e7245 */ /* 0x002fe20000201400 */
[----:B------:R-:W-:-:S04]  /*28b0*/  IMAD.MOV.U32 R31, RZ, RZ, R33 ;  /* 0x000000ffff1f7224 */ /* 0x000fc800078e0021 */
[----:B------:R-:W-:-:S04]  /*28c0*/  FFMA R25, R30, -1.5707962512969970703, R27 ;  /* 0xbfc90fda1e197823 */ /* 0x000fc8000000001b */
[----:B------:R-:W-:-:S04]  /*28d0*/  FFMA R25, R30, -7.5497894158615963534e-08, R25 ;  /* 0xb3a221681e197823 */ /* 0x000fc80000000019 */
[----:B------:R-:W-:-:S05]  /*28e0*/  FFMA R30, R30, -5.3903029534742383927e-15, R25 ;  /* 0xa7c234c51e1e7823 */ /* 0x000fca0000000019 */
[----:B------:R-:W-:Y:S01]  /*28f0*/  MOV R32, R30 ;  /* 0x0000001e00207202 */ /* 0x000fe20000000f00 */
[----:B------:R-:W-:Y:S06]  /*2900*/  @!P2 BRA `(.L_x_25) ;  /* 0x000000040074a947 */ /* 0x000fec0003800000 */
        /* <DEDUP_REMOVED lines=9> */
.L_x_27:
        /* <DEDUP_REMOVED lines=65> */
.L_x_29:
[----:B------:R-:W-:Y:S05]  /*2db0*/  BSYNC.RECONVERGENT B1 ;  /* 0x0000000000017941 */ /* 0x000fea0003800200 */
.L_x_28:
        /* <DEDUP_REMOVED lines=15> */
.L_x_26:
[----:B------:R-:W-:Y:S01]  /*2eb0*/  FMUL R32, R24, 0.098174773156642913818 ;  /* 0x3dc90fdb18207820 */ /* 0x000fe20000400000 */
[----:B------:R-:W-:-:S03]  /*2ec0*/  IMAD.MOV.U32 R33, RZ, RZ, RZ ;  /* 0x000000ffff217224 */ /* 0x000fc600078e00ff */
[----:B------:R-:W-:-:S07]  /*2ed0*/  FMUL R32, RZ, R32 ;  /* 0x00000020ff207220 */ /* 0x000fce0000400000 */
.L_x_25:
[----:B------:R-:W-:Y:S05]  /*2ee0*/  BSYNC.RECONVERGENT B0 ;  /* 0x0000000000007941 */ /* 0x000fea0003800200 */
.L_x_24:
[----:B------:R-:W-:Y:S02]  /*2ef0*/  IMAD.MOV.U32 R25, RZ, RZ, 0x37cbac00 ;  /* 0x37cbac00ff197424 */ /* 0x000fe400078e00ff */
[----:B------:R-:W-:Y:S01]  /*2f00*/  FMUL R12, R32, R32 ;  /* 0x00000020200c7220 */ /* 0x000fe20000400000 */
[----:B------:R-:W-:Y:S01]  /*2f10*/  LOP3.LUT R28, R33, 0x1, RZ, 0xc0, !PT ;  /* 0x00000001211c7812 */ /* 0x000fe200078ec0ff */
[----:B------:R-:W-:Y:S01]  /*2f20*/  BSSY.RECONVERGENT B0, `(.L_x_30) ;  /* 0x000006b000007945 */ /* 0x000fe20003800200 */
[----:B------:R-:W-:Y:S01]  /*2f30*/  FSETP.GE.AND P2, PT, |R27|, 105615, PT ;  /* 0x47ce47801b00780b */ /* 0x000fe20003f46200 */
[----:B------:R-:W-:Y:S01]  /*2f40*/  FFMA R13, R12, R25, -0.0013887860113754868507 ;  /* 0xbab607ed0c0d7423 */ /* 0x000fe20000000019 */
[----:B------:R-:W-:Y:S02]  /*2f50*/  ISETP.NE.U32.AND P0, PT, R28, 0x1, PT ;  /* 0x000000011c00780c */ /* 0x000fe40003f05070 */
[----:B------:R-:W-:Y:S02]  /*2f60*/  IADD3 R28, PT, PT, R33, 0x1, RZ ;  /* 0x00000001211c7810 */ /* 0x000fe40007ffe0ff */
[----:B------:R-:W-:-:S02]  /*2f70*/  FSEL R13, R13, -0.00019574658654164522886, P0 ;  /* 0xb94d41530d0d7808 */ /* 0x000fc40000000000 */
[----:B------:R-:W-:Y:S02]  /*2f80*/  FSEL R29, R20, 0.041666727513074874878, !P0 ;  /* 0x3d2aaabb141d7808 */ /* 0x000fe40004000000 */
[----:B------:R-:W-:Y:S02]  /*2f90*/  LOP3.LUT P1, RZ, R28, 0x2, RZ, 0xc0, !PT ;  /* 0x000000021cff7812 */ /* 0x000fe4000782c0ff */
[----:B------:R-:W-:Y:S01]  /*2fa0*/  FSEL R32, R32, 1, !P0 ;  /* 0x3f80000020207808 */ /* 0x000fe20004000000 */
[----:B------:R-:W-:Y:S01]  /*2fb0*/  FFMA R29, R12, R13, R29 ;  /* 0x0000000d0c1d7223 */ /* 0x000fe2000000001d */
[----:B------:R-:W-:-:S03]  /*2fc0*/  FSEL R28, -R21, -0.4999999701976776123, !P0 ;  /* 0xbeffffff151c7808 */ /* 0x000fc60004000100 */
[C---:B------:R-:W-:Y:S02]  /*2fd0*/  FFMA R13, R12.reuse, R32, RZ ;  /* 0x000000200c0d7223 */ /* 0x040fe400000000ff */
        /* <DEDUP_REMOVED lines=14> */
.L_x_33:
        /* <DEDUP_REMOVED lines=63> */
.L_x_35:
[----:B------:R-:W-:Y:S05]  /*34b0*/  BSYNC.RECONVERGENT B1 ;  /* 0x0000000000017941 */ /* 0x000fea0003800200 */
.L_x_34:
        /* <DEDUP_REMOVED lines=15> */
.L_x_32:
[----:B------:R-:W-:Y:S01]  /*35b0*/  FMUL R30, RZ, R30 ;  /* 0x0000001eff1e7220 */ /* 0x000fe20000400000 */
[----:B------:R-:W-:-:S07]  /*35c0*/  IMAD.MOV.U32 R31, RZ, RZ, RZ ;  /* 0x000000ffff1f7224 */ /* 0x000fce00078e00ff */
.L_x_31:
[----:B------:R-:W-:Y:S05]  /*35d0*/  BSYNC.RECONVERGENT B0 ;  /* 0x0000000000007941 */ /* 0x000fea0003800200 */
.L_x_30:
[----:B------:R-:W0:Y:S01]  /*35e0*/  S2R R27, SR_TID.X ;  /* 0x00000000001b7919 */ /* 0x000e220000002100 */
        /* <DEDUP_REMOVED lines=14> */
[----:B0-----:R-:W-:-:S03]  /*36d0*/  IMAD.SHL.U32 R27, R27, 0x4, RZ ;  /* 0x000000041b1b7824 */ /* 0x001fc600078e00ff */
[----:B------:R-:W-:Y:S02]  /*36e0*/  @P1 FADD R13, RZ, -R13 ;  /* 0x8000000dff0d1221 */ /* 0x000fe40000000000 */
[----:B------:R-:W-:Y:S02]  /*36f0*/  I2FP.F32.U32 R27, R27 ;  /* 0x0000001b001b7245 */ /* 0x000fe40000201000 */
[-C--:B------:R-:W-:Y:S01]  /*3700*/  FMUL R31, R15, R13.reuse ;  /* 0x0000000d0f1f7220 */ /* 0x080fe20000400000 */
[C---:B------:R-:W-:Y:S02]  /*3710*/  FMUL R12, R14.reuse, R13 ;  /* 0x0000000d0e0c7220 */ /* 0x040fe40000400000 */
[----:B------:R-:W-:Y:S01]  /*3720*/  FMUL R28, R27, 0.098174773156642913818 ;  /* 0x3dc90fdb1b1c7820 */ /* 0x000fe20000400000 */
[-C--:B------:R-:W-:Y:S01]  /*3730*/  FFMA R14, R14, R32.reuse, R31 ;  /* 0x000000200e0e7223 */ /* 0x080fe2000000001f */
[----:B------:R-:W-:Y:S02]  /*3740*/  FFMA R15, R15, R32, -R12 ;  /* 0x000000200f0f7223 */ /* 0x000fe4000000080c */
[C---:B------:R-:W-:Y:S01]  /*3750*/  FMUL R33, R28.reuse, 0.63661974668502807617 ;  /* 0x3f22f9831c217820 */ /* 0x040fe20000400000 */
[----:B------:R-:W-:-:S02]  /*3760*/  FSETP.GE.AND P2, PT, |R28|, 105615, PT ;  /* 0x47ce47801c00780b */ /* 0x000fc40003f46200 */
[----:B------:R0:W-:Y:S01]  /*3770*/  STS.64 [R0+0x18], R14 ;  /* 0x0000180e00007388 */ /* 0x0001e20000000a00 */
[----:B------:R-:W1:Y:S02]  /*3780*/  F2I.NTZ R29, R33 ;  /* 0x00000021001d7305 */ /* 0x000e640000203100 */
[----:B-1----:R-:W-:Y:S01]  /*3790*/  I2FP.F32.S32 R13, R29 ;  /* 0x0000001d000d7245 */ /* 0x002fe20000201400 */
[----:B------:R-:W-:-:S04]  /*37a0*/  IMAD.MOV.U32 R31, RZ, RZ, R29 ;  /* 0x000000ffff1f7224 */ /* 0x000fc800078e001d */
[----:B------:R-:W-:-:S04]  /*37b0*/  FFMA R12, R13, -1.5707962512969970703, R28 ;  /* 0xbfc90fda0d0c7823 */ /* 0x000fc8000000001c */
[----:B------:R-:W-:-:S04]  /*37c0*/  FFMA R12, R13, -7.5497894158615963534e-08, R12 ;  /* 0xb3a221680d0c7823 */ /* 0x000fc8000000000c */
[----:B------:R-:W-:Y:S01]  /*37d0*/  FFMA R30, R13, -5.3903029534742383927e-15, R12 ;  /* 0xa7c234c50d1e7823 */ /* 0x000fe2000000000c */
[----:B------:R-:W-:-:S04]  /*37e0*/  P2R R12, PR, RZ, 0x4 ;  /* 0x00000004ff0c7803 */ /* 0x000fc80000000000 */
[----:B------:R-:W-:Y:S01]  /*37f0*/  MOV R32, R30 ;  /* 0x0000001e00207202 */ /* 0x000fe20000000f00 */
[----:B0-----:R-:W-:Y:S06]  /*3800*/  @!P2 BRA `(.L_x_37) ;  /* 0x000000040074a947 */ /* 0x001fec0003800000 */
        /* <DEDUP_REMOVED lines=9> */
.L_x_39:
        /* <DEDUP_REMOVED lines=65> */
.L_x_41:
[----:B------:R-:W-:Y:S05]  /*3cb0*/  BSYNC.RECONVERGENT B1 ;  /* 0x0000000000017941 */ /* 0x000fea0003800200 */
.L_x_40:
        /* <DEDUP_REMOVED lines=15> */
.L_x_38:
[----:B------:R-:W-:Y:S01]  /*3db0*/  FMUL R32, R27, 0.098174773156642913818 ;  /* 0x3dc90fdb1b207820 */ /* 0x000fe20000400000 */
[----:B------:R-:W-:-:S03]  /*3dc0*/  IMAD.MOV.U32 R29, RZ, RZ, RZ ;  /* 0x000000ffff1d7224 */ /* 0x000fc600078e00ff */
[----:B------:R-:W-:-:S07]  /*3dd0*/  FMUL R32, RZ, R32 ;  /* 0x00000020ff207220 */ /* 0x000fce0000400000 */
.L_x_37:
[----:B------:R-:W-:Y:S05]  /*3de0*/  BSYNC.RECONVERGENT B0 ;  /* 0x0000000000007941 */ /* 0x000fea0003800200 */
.L_x_36:
[----:B------:R-:W-:Y:S01]  /*3df0*/  FMUL R12, R32, R32 ;  /* 0x00000020200c7220 */ /* 0x000fe20000400000 */
[C---:B------:R-:W-:Y:S01]  /*3e00*/  LOP3.LUT R14, R29.reuse, 0x1, RZ, 0xc0, !PT ;  /* 0x000000011d0e7812 */ /* 0x040fe200078ec0ff */
[----:B------:R-:W-:Y:S01]  /*3e10*/  BSSY.RECONVERGENT B0, `(.L_x_42) ;  /* 0x000006a000007945 */ /* 0x000fe20003800200 */
[----:B------:R-:W-:Y:S01]  /*3e20*/  FSETP.GE.AND P2, PT, |R28|, 105615, PT ;  /* 0x47ce47801c00780b */ /* 0x000fe20003f46200 */
[----:B------:R-:W-:Y:S01]  /*3e30*/  FFMA R13, R12, R25, -0.0013887860113754868507 ;  /* 0xbab607ed0c0d7423 */ /* 0x000fe20000000019 */
[----:B------:R-:W-:Y:S01]  /*3e40*/  ISETP.NE.U32.AND P0, PT, R14, 0x1, PT ;  /* 0x000000010e00780c */ /* 0x000fe20003f05070 */
[----:B------:R-:W-:-:S03]  /*3e50*/  VIADD R14, R29, 0x1 ;  /* 0x000000011d0e7836 */ /* 0x000fc60000000000 */
[----:B------:R-:W-:Y:S02]  /*3e60*/  FSEL R13, R13, -0.00019574658654164522886, P0 ;  /* 0xb94d41530d0d7808 */ /* 0x000fe40000000000 */
        /* <DEDUP_REMOVED lines=13> */
[----:B------:R-:W-:Y:S02]  /*3f40*/  SHF.L.U32 R12, R30, 0x8, RZ ;  /* 0x000000081e0c7819 */ /* 0x000fe400000006ff */
[----:B------:R-:W-:Y:S01]  /*3f50*/  CS2R R28, SRZ ;  /* 0x00000000001c7805 */ /* 0x000fe2000001ff00 */
[----:B------:R-:W0:Y:S01]  /*3f60*/  LDCU.64 UR8, c[0x4][URZ] ;  /* 0x01000000ff0877ac */ /* 0x000e220008000a00 */
[----:B------:R-:W-:Y:S01]  /*3f70*/  LOP3.LUT R31, R12, 0x80000000, RZ, 0xfc, !PT ;  /* 0x800000000c1f7812 */ /* 0x000fe200078efcff */
[----:B------:R-:W-:Y:S01]  /*3f80*/  UMOV UR5, URZ ;  /* 0x000000ff00057c82 */ /* 0x000fe20008000000 */
[----:B------:R-:W-:-:S05]  /*3f90*/  UMOV UR4, URZ ;  /* 0x000000ff00047c82 */ /* 0x000fca0008000000 */
.L_x_45:
        /* <DEDUP_REMOVED lines=26> */
[C---:B------:R-:W-:Y:S02]  /*4140*/  IADD3 R12, PT, PT, R13.reuse, -0x80, RZ ;  /* 0xffffff800d0c7810 */ /* 0x040fe40007ffe0ff */
[----:B------:R-:W-:Y:S02]  /*4150*/  LOP3.LUT P6, R15, R13, 0x1f, RZ, 0xc0, !PT ;  /* 0x0000001f0d0f7812 */ /* 0x000fe400078cc0ff */
        /* <DEDUP_REMOVED lines=11> */
[----:B------:R-:W-:Y:S01]  /*4210*/  @P4 IMAD.MOV.U32 R28, RZ, RZ, R3 ;  /* 0x000000ffff1c4224 */ /* 0x000fe200078e0003 */
[----:B------:R-:W-:Y:S01]  /*4220*/  ISETP.EQ.AND P4, PT, R14, 0x4, PT ;  /* 0x000000040e00780c */ /* 0x000fe20003f82270 */
[--C-:B------:R-:W-:Y:S01]  /*4230*/  @P2 IMAD.MOV.U32 R28, RZ, RZ, R4.reuse ;  /* 0x000000ffff1c2224 */ /* 0x100fe200078e0004 */
[----:B------:R-:W-:Y:S01]  /*4240*/  @P2 MOV R12, R3 ;  /* 0x00000003000c2202 */ /* 0x000fe20000000f00 */
[----:B------:R-:W-:Y:S02]  /*4250*/  @P1 IMAD.MOV.U32 R12, RZ, RZ, R4 ;  /* 0x000000ffff0c1224 */ /* 0x000fe400078e0004 */
[--C-:B------:R-:W-:Y:S01]  /*4260*/  @P1 IMAD.MOV.U32 R28, RZ, RZ, R5.reuse ;  /* 0x000000ffff1c1224 */ /* 0x100fe200078e0005 */
[----:B------:R-:W-:Y:S01]  /*4270*/  @P0 MOV R28, R6 ;  /* 0x00000006001c0202 */ /* 0x000fe20000000f00 */
[----:B------:R-:W-:-:S02]  /*4280*/  @P0 IMAD.MOV.U32 R12, RZ, RZ, R5 ;  /* 0x000000ffff0c0224 */ /* 0x000fc400078e0005 */
[----:B------:R-:W-:Y:S02]  /*4290*/  @P3 IMAD.MOV.U32 R12, RZ, RZ, R6 ;  /* 0x000000ffff0c3224 */ /* 0x000fe400078e0006 */
[--C-:B------:R-:W-:Y:S02]  /*42a0*/  @P3 IMAD.MOV.U32 R28, RZ, RZ, R7.reuse ;  /* 0x000000ffff1c3224 */ /* 0x100fe400078e0007 */
[----:B------:R-:W-:Y:S01]  /*42b0*/  @P5 IMAD.MOV.U32 R12, RZ, RZ, R7 ;  /* 0x000000ffff0c5224 */ /* 0x000fe200078e0007 */
[----:B------:R-:W-:Y:S01]  /*42c0*/  @P4 MOV R12, R29 ;  /* 0x0000001d000c4202 */ /* 0x000fe20000000f00 */
[----:B------:R-:W-:Y:S01]  /*42d0*/  @P5 IMAD.MOV.U32 R28, RZ, RZ, R29 ;  /* 0x000000ffff1c5224 */ /* 0x000fe200078e001d */
        /* <DEDUP_REMOVED lines=11> */
.L_x_47:
[----:B------:R-:W-:Y:S05]  /*4390*/  BSYNC.RECONVERGENT B1 ;  /* 0x0000000000017941 */ /* 0x000fea0003800200 */
.L_x_46:
        /* <DEDUP_REMOVED lines=15> */
.L_x_44:
[----:B------:R-:W-:Y:S01]  /*4490*/  FMUL R30, RZ, R30 ;  /* 0x0000001eff1e7220 */ /* 0x000fe20000400000 */
[----:B------:R-:W-:-:S07]  /*44a0*/  IMAD.MOV.U32 R31, RZ, RZ, RZ ;  /* 0x000000ffff1f7224 */ /* 0x000fce00078e00ff */
.L_x_43:
[----:B------:R-:W-:Y:S05]  /*44b0*/  BSYNC.RECONVERGENT B0 ;  /* 0x0000000000007941 */ /* 0x000fea0003800200 */
.L_x_42:
        /* <DEDUP_REMOVED lines=9> */
[----:B------:R-:W-:-:S03]  /*4550*/  FSEL R34, -R23, -0.16666662693023681641, !P0 ;  /* 0xbe2aaaa817227808 */ /* 0x000fc60004000100 */
[----:B------:R-:W-:Y:S01]  /*4560*/  FFMA R14, R13, R12, R14 ;  /* 0x0000000c0d0e7223 */ /* 0x000fe2000000000e */
[----:B------:R-:W-:-:S03]  /*4570*/  FSEL R12, R30, 1, P0 ;  /* 0x3f8000001e0c7808 */ /* 0x000fc60000000000 */
[C---:B------:R-:W-:Y:S02]  /*4580*/  FFMA R14, R13.reuse, R14, R34 ;  /* 0x0000000e0d0e7223 */ /* 0x040fe40000000022 */
[----:B------:R-:W-:-:S04]  /*4590*/  FFMA R13, R13, R12, RZ ;  /* 0x0000000c0d0d7223 */ /* 0x000fc800000000ff */
[----:B------:R-:W-:-:S04]  /*45a0*/  FFMA R12, R13, R14, R12 ;  /* 0x0000000e0d0c7223 */ /* 0x000fc8000000000c */
[----:B------:R-:W-:Y:S01]  /*45b0*/  @P1 FADD R12, RZ, -R12 ;  /* 0x8000000cff0c1221 */ /* 0x000fe20000000000 */
[----:B0-----:R-:W-:-:S03]  /*45c0*/  IMAD R28, R29, 0x5, RZ ;  /* 0x000000051d1c7824 */ /* 0x001fc600078e02ff */
[CC--:B------:R-:W-:Y:S01]  /*45d0*/  FMUL R13, R17.reuse, R12.reuse ;  /* 0x0000000c110d7220 */ /* 0x0c0fe20000400000 */
[C---:B------:R-:W-:Y:S01]  /*45e0*/  FMUL R12, R16.reuse, R12 ;  /* 0x0000000c100c7220 */ /* 0x040fe20000400000 */
[----:B------:R-:W-:Y:S02]  /*45f0*/  I2FP.F32.U32 R28, R28 ;  /* 0x0000001c001c7245 */ /* 0x000fe40000201000 */
[-C--:B------:R-:W-:Y:S01]  /*4600*/  FFMA R16, R16, R32.reuse, R13 ;  /* 0x0000002010107223 */ /* 0x080fe2000000000d */
[----:B------:R-:W-:Y:S02]  /*4610*/  FFMA R17, R17, R32, -R12 ;  /* 0x0000002011117223 */ /* 0x000fe4000000080c */
[----:B------:R-:W-:-:S03]  /*4620*/  FMUL R30, R28, 0.098174773156642913818 ;  /* 0x3dc90fdb1c1e7820 */ /* 0x000fc60000400000 */
[----:B------:R0:W-:Y:S01]  /*4630*/  STS.64 [R0+0x20], R16 ;  /* 0x0000201000007388 */ /* 0x0001e20000000a00 */
[C---:B------:R-:W-:Y:S01]  /*4640*/  FMUL R33, R30.reuse, 0.63661974668502807617 ;  /* 0x3f22f9831e217820 */ /* 0x040fe20000400000 */
[----:B------:R-:W-:-:S05]  /*4650*/  FSETP.GE.AND P2, PT, |R30|, 105615, PT ;  /* 0x47ce47801e00780b */ /* 0x000fca0003f46200 */
[----:B------:R-:W1:Y:S02]  /*4660*/  F2I.NTZ R33, R33 ;  /* 0x0000002100217305 */ /* 0x000e640000203100 */
[-C--:B-1----:R-:W-:Y:S02]  /*4670*/  I2FP.F32.S32 R31, R33.reuse ;  /* 0x00000021001f7245 */ /* 0x082fe40000201400 */
[----:B------:R-:W-:-:S03]  /*4680*/  MOV R32, R33 ;  /* 0x0000002100207202 */ /* 0x000fc60000000f00 */
[----:B------:R-:W-:-:S04]  /*4690*/  FFMA R12, R31, -1.5707962512969970703, R30 ;  /* 0xbfc90fda1f0c7823 */ /* 0x000fc8000000001e */
[----:B------:R-:W-:-:S04]  /*46a0*/  FFMA R12, R31, -7.5497894158615963534e-08, R12 ;  /* 0xb3a221681f0c7823 */ /* 0x000fc8000000000c */
[----:B------:R-:W-:Y:S01]  /*46b0*/  FFMA R31, R31, -5.3903029534742383927e-15, R12 ;  /* 0xa7c234c51f1f7823 */ /* 0x000fe2000000000c */
[----:B------:R-:W-:-:S03]  /*46c0*/  P2R R12, PR, RZ, 0x4 ;  /* 0x00000004ff0c7803 */ /* 0x000fc60000000000 */
[----:B------:R-:W-:Y:S01]  /*46d0*/  IMAD.MOV.U32 R34, RZ, RZ, R31 ;  /* 0x000000ffff227224 */ /* 0x000fe200078e001f */
        /* <DEDUP_REMOVED lines=10> */
.L_x_51:
        /* <DEDUP_REMOVED lines=35> */
[----:B------:R-:W-:-:S03]  /*49b0*/  ISETP.EQ.AND P5, PT, R15, 0x4, PT ;  /* 0x000000040f00780c */ /* 0x000fc60003fa2270 */
[--C-:B------:R-:W-:Y:S01]  /*49c0*/  @P3 IMAD.MOV.U32 R16, RZ, RZ, R2.reuse ;  /* 0x000000ffff103224 */ /* 0x100fe200078e0002 */
[C---:B------:R-:W-:Y:S01]  /*49d0*/  ISETP.EQ.AND P3, PT, R15.reuse, -0x4, PT ;  /* 0xfffffffc0f00780c */ /* 0x040fe20003f62270 */
[----:B------:R-:W-:Y:S02]  /*49e0*/  @P4 IMAD.MOV.U32 R13, RZ, RZ, R2 ;  /* 0x000000ffff0d4224 */ /* 0x000fe400078e0002 */
[--C-:B------:R-:W-:Y:S01]  /*49f0*/  @P4 IMAD.MOV.U32 R16, RZ, RZ, R3.reuse ;  /* 0x000000ffff104224 */ /* 0x100fe200078e0003 */
[----:B------:R-:W-:Y:S01]  /*4a00*/  ISETP.EQ.AND P4, PT, R15, RZ, PT ;  /* 0x000000ff0f00720c */ /* 0x000fe20003f82270 */
[----:B------:R-:W-:Y:S01]  /*4a10*/  @P0 IMAD.MOV.U32 R13, RZ, RZ, R3 ;  /* 0x000000ffff0d0224 */ /* 0x000fe200078e0003 */
[----:B------:R-:W-:Y:S01]  /*4a20*/  @P0 MOV R16, R4 ;  /* 0x0000000400100202 */ /* 0x000fe20000000f00 */
[----:B------:R-:W-:Y:S02]  /*4a30*/  @P1 IMAD.MOV.U32 R13, RZ, RZ, R4 ;  /* 0x000000ffff0d1224 */ /* 0x000fe400078e0004 */
[----:B------:R-:W-:-:S02]  /*4a40*/  @P2 IMAD.MOV.U32 R13, RZ, RZ, R5 ;  /* 0x000000ffff0d2224 */ /* 0x000fc400078e0005 */
[----:B------:R-:W-:Y:S02]  /*4a50*/  @P1 IMAD.MOV.U32 R16, RZ, RZ, R5 ;  /* 0x000000ffff101224 */ /* 0x000fe400078e0005 */
[----:B------:R-:W-:Y:S01]  /*4a60*/  @P3 MOV R13, R6 ;  /* 0x00000006000d3202 */ /* 0x000fe20000000f00 */
[----:B------:R-:W-:Y:S02]  /*4a70*/  @P2 IMAD.MOV.U32 R16, RZ, RZ, R6 ;  /* 0x000000ffff102224 */ /* 0x000fe400078e0006 */
[--C-:B------:R-:W-:Y:S02]  /*4a80*/  @P3 IMAD.MOV.U32 R16, RZ, RZ, R7.reuse ;  /* 0x000000ffff103224 */ /* 0x100fe400078e0007 */
[----:B------:R-:W-:Y:S02]  /*4a90*/  @P4 IMAD.MOV.U32 R13, RZ, RZ, R7 ;  /* 0x000000ffff0d4224 */ /* 0x000fe400078e0007 */
[--C-:B------:R-:W-:Y:S02]  /*4aa0*/  @P5 IMAD.MOV.U32 R13, RZ, RZ, R17.reuse ;  /* 0x000000ffff0d5224 */ /* 0x100fe400078e0011 */
[----:B------:R-:W-:-:S03]  /*4ab0*/  @P4 IMAD.MOV.U32 R16, RZ, RZ, R17 ;  /* 0x000000ffff104224 */ /* 0x000fc600078e0011 */
[----:B------:R-:W-:Y:S02]  /*4ac0*/  MOV R14, R13 ;  /* 0x0000000d000e7202 */ /* 0x000fe40000000f00 */
[----:B------:R-:W-:-:S13]  /*4ad0*/  LOP3.LUT P6, R13, R12, 0x1f, RZ, 0xc0, !PT ;  /* 0x0000001f0c0d7812 */ /* 0x000fda00078cc0ff */
[----:B------:R-:W-:Y:S05]  /*4ae0*/  @!P6 BRA `(.L_x_53) ;  /* 0x000000000028e947 */ /* 0x000fea0003800000 */
[----:B------:R-:W-:Y:S01]  /*4af0*/  @P0 IMAD.MOV.U32 R12, RZ, RZ, R2 ;  /* 0x000000ffff0c0224 */ /* 0x000fe200078e0002 */
[----:B------:R-:W-:Y:S01]  /*4b00*/  ISETP.EQ.AND P0, PT, R15, 0x8, PT ;  /* 0x000000080f00780c */ /* 0x000fe20003f02270 */
[----:B------:R-:W-:Y:S01]  /*4b10*/  @P1 IMAD.MOV.U32 R12, RZ, RZ, R3 ;  /* 0x000000ffff0c1224 */ /* 0x000fe200078e0003 */
[----:B------:R-:W-:Y:S01]  /*4b20*/  SHF.L.W.U32.HI R16, R14, R13, R16 ;  /* 0x0000000d0e107219 */ /* 0x000fe20000010e10 */
[----:B------:R-:W-:Y:S02]  /*4b30*/  @P2 IMAD.MOV.U32 R12, RZ, RZ, R4 ;  /* 0x000000ffff0c2224 */ /* 0x000fe400078e0004 */
[----:B------:R-:W-:Y:S01]  /*4b40*/  @P3 IMAD.MOV.U32 R12, RZ, RZ, R5 ;  /* 0x000000ffff0c3224 */ /* 0x000fe200078e0005 */
[----:B------:R-:W-:Y:S01]  /*4b50*/  @P4 MOV R12, R6 ;  /* 0x00000006000c4202 */ /* 0x000fe20000000f00 */
[----:B------:R-:W-:-:S06]  /*4b60*/  @P5 IMAD.MOV.U32 R12, RZ, RZ, R7 ;  /* 0x000000ffff0c5224 */ /* 0x000fcc00078e0007 */
[----:B------:R-:W-:-:S05]  /*4b70*/  @P0 IMAD.MOV.U32 R12, RZ, RZ, R17 ;  /* 0x000000ffff0c0224 */ /* 0x000fca00078e0011 */
[----:B------:R-:W-:-:S07]  /*4b80*/  SHF.L.W.U32.HI R14, R12, R13, R14 ;  /* 0x0000000d0c0e7219 */ /* 0x000fce0000010e0e */
.L_x_53:
[----:B------:R-:W-:Y:S05]  /*4b90*/  BSYNC.RECONVERGENT B1 ;  /* 0x0000000000017941 */ /* 0x000fea0003800200 */
.L_x_52:
        /* <DEDUP_REMOVED lines=15> */
.L_x_50:
[----:B------:R-:W-:Y:S01]  /*4c90*/  FMUL R34, R28, 0.098174773156642913818 ;  /* 0x3dc90fdb1c227820 */ /* 0x000fe20000400000 */
[----:B------:R-:W-:-:S03]  /*4ca0*/  IMAD.MOV.U32 R33, RZ, RZ, RZ ;  /* 0x000000ffff217224 */ /* 0x000fc600078e00ff */
[----:B------:R-:W-:-:S07]  /*4cb0*/  FMUL R34, RZ, R34 ;  /* 0x00000022ff227220 */ /* 0x000fce0000400000 */
.L_x_49:
[----:B------:R-:W-:Y:S05]  /*4cc0*/  BSYNC.RECONVERGENT B0 ;  /* 0x0000000000007941 */ /* 0x000fea0003800200 */
.L_x_48:
[----:B------:R-:W-:Y:S01]  /*4cd0*/  FMUL R12, R34, R34 ;  /* 0x00000022220c7220 */ /* 0x000fe20000400000 */
[C---:B------:R-:W-:Y:S01]  /*4ce0*/  LOP3.LUT R14, R33.reuse, 0x1, RZ, 0xc0, !PT ;  /* 0x00000001210e7812 */ /* 0x040fe200078ec0ff */
[----:B------:R-:W-:Y:S01]  /*4cf0*/  BSSY.RECONVERGENT B0, `(.L_x_54) ;  /* 0x000006a000007945 */ /* 0x000fe20003800200 */
[----:B------:R-:W-:Y:S01]  /*4d00*/  FSETP.GE.AND P2, PT, |R30|, 105615, PT ;  /* 0x47ce47801e00780b */ /* 0x000fe20003f46200 */
[----:B------:R-:W-:Y:S01]  /*4d10*/  FFMA R13, R12, R25, -0.0013887860113754868507 ;  /* 0xbab607ed0c0d7423 */ /* 0x000fe20000000019 */
[----:B------:R-:W-:Y:S02]  /*4d20*/  ISETP.NE.U32.AND P0, PT, R14, 0x1, PT ;  /* 0x000000010e00780c */ /* 0x000fe40003f05070 */
[----:B------:R-:W-:Y:S02]  /*4d30*/  IADD3 R14, PT, PT, R33, 0x1, RZ ;  /* 0x00000001210e7810 */ /* 0x000fe40007ffe0ff */
[----:B------:R-:W-:Y:S02]  /*4d40*/  FSEL R13, R13, -0.00019574658654164522886, P0 ;  /* 0xb94d41530d0d7808 */ /* 0x000fe40000000000 */
[----:B------:R-:W-:-:S02]  /*4d50*/  FSEL R15, R20, 0.041666727513074874878, !P0 ;  /* 0x3d2aaabb140f7808 */ /* 0x000fc40004000000 */
        /* <DEDUP_REMOVED lines=13> */
[----:B------:R-:W-:Y:S01]  /*4e30*/  CS2R R30, SRZ ;  /* 0x00000000001e7805 */ /* 0x000fe2000001ff00 */
[----:B------:R-:W0:Y:S03]  /*4e40*/  LDCU.64 UR8, c[0x4][URZ] ;  /* 0x01000000ff0877ac */ /* 0x000e260008000a00 */
[----:B------:R-:W-:Y:S01]  /*4e50*/  LOP3.LUT R33, R12, 0x80000000, RZ, 0xfc, !PT ;  /* 0x800000000c217812 */ /* 0x000fe200078efcff */
[----:B------:R-:W-:Y:S01]  /*4e60*/  UMOV UR5, URZ ;  /* 0x000000ff00057c82 */ /* 0x000fe20008000000 */
[----:B------:R-:W-:-:S05]  /*4e70*/  UMOV UR4, URZ ;  /* 0x000000ff00047c82 */ /* 0x000fca0008000000 */
.L_x_57:
        /* <DEDUP_REMOVED lines=12> */
[C---:B------:R-:W-:Y:S02]  /*4f40*/  ISETP.EQ.AND P5, PT, R30.reuse, 0x14, PT ;  /* 0x000000141e00780c */ /* 0x040fe40003fa2270 */
[----:B------:R-:W-:Y:S01]  /*4f50*/  IADD3 R30, PT, PT, R30, 0x4, RZ ;  /* 0x000000041e1e7810 */ /* 0x000fe20007ffe0ff */
        /* <DEDUP_REMOVED lines=24> */
[----:B------:R-:W-:Y:S01]  /*50e0*/  @P4 IMAD.MOV.U32 R12, RZ, RZ, R2 ;  /* 0x000000ffff0c4224 */ /* 0x000fe200078e0002 */
[----:B------:R-:W-:Y:S01]  /*50f0*/  @P4 MOV R16, R3 ;  /* 0x0000000300104202 */ /* 0x000fe20000000f00 */
[----:B------:R-:W-:Y:S01]  /*5100*/  @P2 IMAD.MOV.U32 R12, RZ, RZ, R3 ;  /* 0x000000ffff0c2224 */ /* 0x000fe200078e0003 */
[----:B------:R-:W-:Y:S01]  /*5110*/  ISETP.EQ.AND P4, PT, R14, 0x4, PT ;  /* 0x000000040e00780c */ /* 0x000fe20003f82270 */
[--C-:B------:R-:W-:Y:S02]  /*5120*/  @P2 IMAD.MOV.U32 R16, RZ, RZ, R4.reuse ;  /* 0x000000ffff102224 */ /* 0x100fe400078e0004 */
[----:B------:R-:W-:Y:S01]  /*5130*/  @P1 IMAD.MOV.U32 R12, RZ, RZ, R4 ;  /* 0x000000ffff0c1224 */ /* 0x000fe200078e0004 */
[----:B------:R-:W-:Y:S01]  /*5140*/  @P0 MOV R12, R5 ;  /* 0x00000005000c0202 */ /* 0x000fe20000000f00 */
[----:B------:R-:W-:-:S02]  /*5150*/  @P1 IMAD.MOV.U32 R16, RZ, RZ, R5 ;  /* 0x000000ffff101224 */ /* 0x000fc400078e0005 */
[--C-:B------:R-:W-:Y:S02]  /*5160*/  @P0 IMAD.MOV.U32 R16, RZ, RZ, R6.reuse ;  /* 0x000000ffff100224 */ /* 0x100fe400078e0006 */
[----:B------:R-:W-:Y:S02]  /*5170*/  @P3 IMAD.MOV.U32 R12, RZ, RZ, R6 ;  /* 0x000000ffff0c3224 */ /* 0x000fe400078e0006 */
[--C-:B------:R-:W-:Y:S01]  /*5180*/  @P3 IMAD.MOV.U32 R16, RZ, RZ, R7.reuse ;  /* 0x000000ffff103224 */ /* 0x100fe200078e0007 */
[----:B------:R-:W-:Y:S01]  /*5190*/  @P5 MOV R16, R31 ;  /* 0x0000001f00105202 */ /* 0x000fe20000000f00 */
[----:B------:R-:W-:Y:S02]  /*51a0*/  @P5 IMAD.MOV.U32 R12, RZ, RZ, R7 ;  /* 0x000000ffff0c5224 */ /* 0x000fe400078e0007 */
[----:B------:R-:W-:Y:S01]  /*51b0*/  @P4 IMAD.MOV.U32 R12, RZ, RZ, R31 ;  /* 0x000000ffff0c4224 */ /* 0x000fe200078e001f */
[----:B------:R-:W-:Y:S06]  /*51c0*/  @!P6 BRA `(.L_x_59) ;  /* 0x000000000028e947 */ /* 0x000fec0003800000 */
[----:B------:R-:W-:Y:S01]  /*51d0*/  @P2 IMAD.MOV.U32 R13, RZ, RZ, R2 ;  /* 0x000000ffff0d2224 */ /* 0x000fe200078e0002 */
[----:B------:R-:W-:Y:S01]  /*51e0*/  SHF.L.W.U32.HI R16, R12, R15, R16 ;  /* 0x0000000f0c107219 */ /* 0x000fe20000010e10 */
[----:B------:R-:W-:Y:S02]  /*51f0*/  @P1 IMAD.MOV.U32 R13, RZ, RZ, R3 ;  /* 0x000000ffff0d1224 */ /* 0x000fe400078e0003 */
[----:B------:R-:W-:Y:S01]  /*5200*/  @P0 IMAD.MOV.U32 R13, RZ, RZ, R4 ;  /* 0x000000ffff0d0224 */ /* 0x000fe200078e0004 */
[----:B------:R-:W-:Y:S02]  /*5210*/  ISETP.EQ.AND P0, PT, R14, 0x8, PT ;  /* 0x000000080e00780c */ /* 0x000fe40003f02270 */
[----:B------:R-:W-:Y:S01]  /*5220*/  @P3 MOV R13, R5 ;  /* 0x00000005000d3202 */ /* 0x000fe20000000f00 */
[----:B------:R-:W-:Y:S02]  /*5230*/  @P5 IMAD.MOV.U32 R13, RZ, RZ, R6 ;  /* 0x000000ffff0d5224 */ /* 0x000fe400078e0006 */
[----:B------:R-:W-:-:S08]  /*5240*/  @P4 IMAD.MOV.U32 R13, RZ, RZ, R7 ;  /* 0x000000ffff0d4224 */ /* 0x000fd000078e0007 */
[----:B------:R-:W-:-:S05]  /*5250*/  @P0 IMAD.MOV.U32 R13, RZ, RZ, R31 ;  /* 0x000000ffff0d0224 */ /* 0x000fca00078e001f */
[----:B------:R-:W-:-:S07]  /*5260*/  SHF.L.W.U32.HI R12, R13, R15, R12 ;  /* 0x0000000f0d0c7219 */ /* 0x000fce0000010e0c */
.L_x_59:
[----:B------:R-:W-:Y:S05]  /*5270*/  BSYNC.RECONVERGENT B1 ;  /* 0x0000000000017941 */ /* 0x000fea0003800200 */
.L_x_58:
        /* <DEDUP_REMOVED lines=15> */
.L_x_56:
[----:B------:R-:W-:Y:S01]  /*5370*/  FMUL R31, RZ, R16 ;  /* 0x00000010ff1f7220 */ /* 0x000fe20000400000 */
[----:B------:R-:W-:-:S07]  /*5380*/  MOV R32, RZ ;  /* 0x000000ff00207202 */ /* 0x000fce0000000f00 */
.L_x_55:
[----:B------:R-:W-:Y:S05]  /*5390*/  BSYNC.RECONVERGENT B0 ;  /* 0x0000000000007941 */ /* 0x000fea0003800200 */
.L_x_54:
[----:B------:R-:W-:Y:S01]  /*53a0*/  FMUL R12, R31, R31 ;  /* 0x0000001f1f0c7220 */ /* 0x000fe20000400000 */
[C---:B------:R-:W-:Y:S01]  /*53b0*/  LOP3.LUT R14, R32.reuse, 0x1, RZ, 0xc0, !PT ;  /* 0x00000001200e7812 */ /* 0x040fe200078ec0ff */
[----:B------:R-:W-:Y:S01]  /*53c0*/  BSSY.RECONVERGENT B0, `(.L_x_60) ;  /* 0x000007d000007945 */ /* 0x000fe20003800200 */
[----:B------:R-:W-:Y:S01]  /*53d0*/  LOP3.LUT P1, RZ, R32, 0x2, RZ, 0xc0, !PT ;  /* 0x0000000220ff7812 */ /* 0x000fe2000782c0ff */
[----:B------:R-:W-:Y:S01]  /*53e0*/  FFMA R13, R12, R25, -0.0013887860113754868507 ;  /* 0xbab607ed0c0d7423 */ /* 0x000fe20000000019 */
[----:B------:R-:W-:Y:S01]  /*53f0*/  ISETP.NE.U32.AND P0, PT, R14, 0x1, PT ;  /* 0x000000010e00780c */ /* 0x000fe20003f05070 */
[----:B------:R-:W-:-:S03]  /*5400*/  IMAD R14, R29, 0x6, RZ ;  /* 0x000000061d0e7824 */ /* 0x000fc600078e02ff */
[----:B------:R-:W-:Y:S02]  /*5410*/  FSEL R13, R13, -0.00019574658654164522886, !P0 ;  /* 0xb94d41530d0d7808 */ /* 0x000fe40004000000 */
[----:B------:R-:W-:Y:S02]  /*5420*/  FSEL R15, R22, 0.0083327032625675201416, !P0 ;  /* 0x3c0885e4160f7808 */ /* 0x000fe40004000000 */
[----:B------:R-:W-:Y:S02]  /*5430*/  FSEL R31, R31, 1, P0 ;  /* 0x3f8000001f1f7808 */ /* 0x000fe40000000000 */
[----:B------:R-:W-:Y:S01]  /*5440*/  I2FP.F32.U32 R32, R14 ;  /* 0x0000000e00207245 */ /* 0x000fe20000201000 */
[----:B------:R-:W-:Y:S01]  /*5450*/  FFMA R13, R12, R13, R15 ;  /* 0x0000000d0c0d7223 */ /* 0x000fe2000000000f */
[----:B------:R-:W-:-:S03]  /*5460*/  FSEL R15, -R23, -0.16666662693023681641, !P0 ;  /* 0xbe2aaaa8170f7808 */ /* 0x000fc60004000100 */
[----:B------:R-:W-:Y:S02]  /*5470*/  FMUL R16, R32, 0.098174773156642913818 ;  /* 0x3dc90fdb20107820 */ /* 0x000fe40000400000 */
[C---:B------:R-:W-:Y:S01]  /*5480*/  FFMA R13, R12.reuse, R13, R15 ;  /* 0x0000000d0c0d7223 */ /* 0x040fe2000000000f */
[----:B------:R-:W-:Y:S01]  /*5490*/  FFMA R12, R12, R31, RZ ;  /* 0x0000001f0c0c7223 */ /* 0x000fe200000000ff */
[C---:B------:R-:W-:Y:S01]  /*54a0*/  FMUL R14, R16.reuse, 0.63661974668502807617 ;  /* 0x3f22f983100e7820 */ /* 0x040fe20000400000 */
[----:B------:R-:W-:Y:S02]  /*54b0*/  FSETP.GE.AND P2, PT, |R16|, 105615, PT ;  /* 0x47ce47801000780b */ /* 0x000fe40003f46200 */
        /* <DEDUP_REMOVED lines=18> */
[----:B------:R-:W-:Y:S02]  /*55e0*/  IMAD.SHL.U32 R12, R16, 0x100, RZ ;  /* 0x00000100100c7824 */ /* 0x000fe400078e00ff */
[----:B------:R-:W-:Y:S02]  /*55f0*/  HFMA2 R31, -RZ, RZ, 0, 0 ;  /* 0x00000000ff1f7431 */ /* 0x000fe400000001ff */
[----:B------:R-:W-:Y:S01]  /*5600*/  IMAD.MOV.U32 R19, RZ, RZ, RZ ;  /* 0x000000ffff137224 */ /* 0x000fe200078e00ff */
[----:B------:R-:W0:Y:S01]  /*5610*/  LDCU.64 UR8, c[0x4][URZ] ;  /* 0x01000000ff0877ac */ /* 0x000e220008000a00 */
[----:B------:R-:W-:Y:S01]  /*5620*/  LOP3.LUT R18, R12, 0x80000000, RZ, 0xfc, !PT ;  /* 0x800000000c127812 */ /* 0x000fe200078efcff */
[----:B------:R-:W-:Y:S01]  /*5630*/  UMOV UR5, URZ ;  /* 0x000000ff00057c82 */ /* 0x000fe20008000000 */
[----:B------:R-:W-:-:S05]  /*5640*/  UMOV UR4, URZ ;  /* 0x000000ff00047c82 */ /* 0x000fca0008000000 */
.L_x_63:
        /* <DEDUP_REMOVED lines=17> */
[--C-:B------:R-:W-:Y:S02]  /*5760*/  @P1 IMAD.MOV.U32 R3, RZ, RZ, R14.reuse ;  /* 0x000000ffff031224 */ /* 0x100fe400078e000e */
[--C-:B------:R-:W-:Y:S02]  /*5770*/  @P3 IMAD.MOV.U32 R5, RZ, RZ, R14.reuse ;  /* 0x000000ffff053224 */ /* 0x100fe400078e000e */
[--C-:B------:R-:W-:Y:S02]  /*5780*/  @P4 IMAD.MOV.U32 R6, RZ, RZ, R14.reuse ;  /* 0x000000ffff064224 */ /* 0x100fe400078e000e */
[----:B------:R-:W-:Y:S02]  /*5790*/  @P5 IMAD.MOV.U32 R7, RZ, RZ, R14 ;  /* 0x000000ffff075224 */ /* 0x000fe400078e000e */
[----:B------:R-:W-:-:S04]  /*57a0*/  VIADD R31, R31, 0x4 ;  /* 0x000000041f1f7836 */ /* 0x000fc80000000000 */
[----:B------:R-:W-:Y:S01]  /*57b0*/  @P2 MOV R4, R14 ;  /* 0x0000000e00042202 */ /* 0x000fe20000000f00 */
[----:B------:R-:W-:Y:S06]  /*57c0*/  BRA.U UP0, `(.L_x_63) ;  /* 0xfffffffd00a07547 */ /* 0x000fec000b83ffff */
[----:B------:R-:W-:Y:S01]  /*57d0*/  FMUL R12, R32, 0.098174773156642913818 ;  /* 0x3dc90fdb200c7820 */ /* 0x000fe20000400000 */
[----:B------:R-:W-:Y:S04]  /*57e0*/  BSSY.RECONVERGENT B1, `(.L_x_64) ;  /* 0x0000028000017945 */ /* 0x000fe80003800200 */
[----:B------:R-:W-:-:S04]  /*57f0*/  SHF.R.U32.HI R12, RZ, 0x17, R12 ;  /* 0x00000017ff0c7819 */ /* 0x000fc8000001160c */
[----:B------:R-:W-:-:S04]  /*5800*/  IADD3 R13, PT, PT, R12, -0x80, RZ ;  /* 0xffffff800c0d7810 */ /* 0x000fc80007ffe0ff */
        /* <DEDUP_REMOVED lines=11> */
[----:B------:R-:W-:Y:S01]  /*58c0*/  @P4 IMAD.MOV.U32 R18, RZ, RZ, R3 ;  /* 0x000000ffff124224 */ /* 0x000fe200078e0003 */
[----:B------:R-:W-:Y:S01]  /*58d0*/  ISETP.EQ.AND P4, PT, R15, RZ, PT ;  /* 0x000000ff0f00720c */ /* 0x000fe20003f82270 */
[--C-:B------:R-:W-:Y:S01]  /*58e0*/  @P0 IMAD.MOV.U32 R18, RZ, RZ, R4.reuse ;  /* 0x000000ffff120224 */ /* 0x100fe200078e0004 */
[----:B------:R-:W-:Y:S01]  /*58f0*/  @P0 MOV R13, R3 ;  /* 0x00000003000d0202 */ /* 0x000fe20000000f00 */
[----:B------:R-:W-:Y:S02]  /*5900*/  @P1 IMAD.MOV.U32 R13, RZ, RZ, R4 ;  /* 0x000000ffff0d1224 */ /* 0x000fe400078e0004 */
[----:B------:R-:W-:-:S02]  /*5910*/  @P2 IMAD.MOV.U32 R13, RZ, RZ, R5 ;  /* 0x000000ffff0d2224 */ /* 0x000fc400078e0005 */
[----:B------:R-:W-:Y:S01]  /*5920*/  @P1 IMAD.MOV.U32 R18, RZ, RZ, R5 ;  /* 0x000000ffff121224 */ /* 0x000fe200078e0005 */
[----:B------:R-:W-:Y:S01]  /*5930*/  @P2 MOV R18, R6 ;  /* 0x0000000600122202 */ /* 0x000fe20000000f00 */
[----:B------:R-:W-:Y:S02]  /*5940*/  @P3 IMAD.MOV.U32 R13, RZ, RZ, R6 ;  /* 0x000000ffff0d3224 */ /* 0x000fe400078e0006 */
[--C-:B------:R-:W-:Y:S02]  /*5950*/  @P3 IMAD.MOV.U32 R18, RZ, RZ, R7.reuse ;  /* 0x000000ffff123224 */ /* 0x100fe400078e0007 */
[----:B------:R-:W-:Y:S01]  /*5960*/  @P4 IMAD.MOV.U32 R13, RZ, RZ, R7 ;  /* 0x000000ffff0d4224 */ /* 0x000fe200078e0007 */
[----:B------:R-:W-:Y:S01]  /*5970*/  @P5 MOV R13, R19 ;  /* 0x00000013000d5202 */ /* 0x000fe20000000f00 */
[----:B------:R-:W-:-:S04]  /*5980*/  @P4 IMAD.MOV.U32 R18, RZ, RZ, R19 ;  /* 0x000000ffff124224 */ /* 0x000fc800078e0013 */
[----:B------:R-:W-:Y:S01]  /*5990*/  IMAD.MOV.U32 R14, RZ, RZ, R13 ;  /* 0x000000ffff0e7224 */ /* 0x000fe200078e000d */
[----:B------:R-:W-:-:S13]  /*59a0*/  LOP3.LUT P6, R13, R12, 0x1f, RZ, 0xc0, !PT ;  /* 0x0000001f0c0d7812 */ /* 0x000fda00078cc0ff */
[----:B------:R-:W-:Y:S05]  /*59b0*/  @!P6 BRA `(.L_x_65) ;  /* 0x000000000028e947 */ /* 0x000fea0003800000 */
[----:B------:R-:W-:Y:S01]  /*59c0*/  @P0 IMAD.MOV.U32 R12, RZ, RZ, R2 ;  /* 0x000000ffff0c0224 */ /* 0x000fe200078e0002 */
[----:B------:R-:W-:Y:S01]  /*59d0*/  ISETP.EQ.AND P0, PT, R15, 0x8, PT ;  /* 0x000000080f00780c */ /* 0x000fe20003f02270 */
[----:B------:R-:W-:Y:S01]  /*59e0*/  @P1 IMAD.MOV.U32 R12, RZ, RZ, R3 ;  /* 0x000000ffff0c1224 */ /* 0x000fe200078e0003 */
[----:B------:R-:W-:Y:S01]  /*59f0*/  SHF.L.W.U32.HI R18, R14, R13, R18 ;  /* 0x0000000d0e127219 */ /* 0x000fe20000010e12 */
[----:B------:R-:W-:Y:S01]  /*5a00*/  @P2 IMAD.MOV.U32 R12, RZ, RZ, R4 ;  /* 0x000000ffff0c2224 */ /* 0x000fe200078e0004 */
[----:B------:R-:W-:Y:S01]  /*5a10*/  @P3 MOV R12, R5 ;  /* 0x00000005000c3202 */ /* 0x000fe20000000f00 */
[----:B------:R-:W-:Y:S02]  /*5a20*/  @P4 IMAD.MOV.U32 R12, RZ, RZ, R6 ;  /* 0x000000ffff0c4224 */ /* 0x000fe400078e0006 */
[----:B------:R-:W-:-:S06]  /*5a30*/  @P5 IMAD.MOV.U32 R12, RZ, RZ, R7 ;  /* 0x000000ffff0c5224 */ /* 0x000fcc00078e0007 */
[----:B------:R-:W-:-:S05]  /*5a40*/  @P0 IMAD.MOV.U32 R12, RZ, RZ, R19 ;  /* 0x000000ffff0c0224 */ /* 0x000fca00078e0013 */
[----:B------:R-:W-:-:S07]  /*5a50*/  SHF.L.W.U32.HI R14, R12, R13, R14 ;  /* 0x0000000d0c0e7219 */ /* 0x000fce0000010e0e */
.L_x_65:
[----:B------:R-:W-:Y:S05]  /*5a60*/  BSYNC.RECONVERGENT B1 ;  /* 0x0000000000017941 */ /* 0x000fea0003800200 */
.L_x_64:
        /* <DEDUP_REMOVED lines=15> */
.L_x_62:
[----:B------:R-:W-:Y:S01]  /*5b60*/  FMUL R33, R32, 0.098174773156642913818 ;  /* 0x3dc90fdb20217820 */ /* 0x000fe20000400000 */
[----:B------:R-:W-:-:S03]  /*5b70*/  MOV R31, RZ ;  /* 0x000000ff001f7202 */ /* 0x000fc60000000f00 */
[----:B------:R-:W-:-:S07]  /*5b80*/  FMUL R33, RZ, R33 ;  /* 0x00000021ff217220 */ /* 0x000fce0000400000 */
.L_x_61:
[----:B------:R-:W-:Y:S05]  /*5b90*/  BSYNC.RECONVERGENT B0 ;  /* 0x0000000000007941 */ /* 0x000fea0003800200 */
.L_x_60:
[----:B------:R-:W-:Y:S01]  /*5ba0*/  FMUL R13, R33, R33 ;  /* 0x00000021210d7220 */ /* 0x000fe20000400000 */
[C---:B------:R-:W-:Y:S01]  /*5bb0*/  LOP3.LUT R14, R31.reuse, 0x1, RZ, 0xc0, !PT ;  /* 0x000000011f0e7812 */ /* 0x040fe200078ec0ff */
[----:B------:R-:W-:Y:S01]  /*5bc0*/  VIADD R15, R31, 0x1 ;  /* 0x000000011f0f7836 */ /* 0x000fe20000000000 */
[----:B------:R-:W-:Y:S01]  /*5bd0*/  FSETP.GE.AND P2, PT, |R16|, 105615, PT ;  /* 0x47ce47801000780b */ /* 0x000fe20003f46200 */
[----:B------:R-:W-:Y:S01]  /*5be0*/  FFMA R12, R13, R25, -0.0013887860113754868507 ;  /* 0xbab607ed0d0c7423 */ /* 0x000fe20000000019 */
[----:B------:R-:W-:Y:S01]  /*5bf0*/  ISETP.NE.U32.AND P0, PT, R14, 0x1, PT ;  /* 0x000000010e00780c */ /* 0x000fe20003f05070 */
[----:B------:R-:W-:Y:S01]  /*5c00*/  BSSY.RECONVERGENT B0, `(.L_x_66) ;  /* 0x0000067000007945 */ /* 0x000fe20003800200 */
[----:B------:R-:W-:Y:S02]  /*5c10*/  LOP3.LUT P1, RZ, R15, 0x2, RZ, 0xc0, !PT ;  /* 0x000000020fff7812 */ /* 0x000fe4000782c0ff */
[----:B------:R-:W-:Y:S02]  /*5c20*/  FSEL R14, R12, -0.00019574658654164522886, P0 ;  /* 0xb94d41530c0e7808 */ /* 0x000fe40000000000 */
[----:B------:R-:W-:-:S02]  /*5c30*/  FSEL R18, R20, 0.041666727513074874878, !P0 ;  /* 0x3d2aaabb14127808 */ /* 0x000fc40004000000 */
[----:B------:R-:W-:Y:S02]  /*5c40*/  FSEL R12, R33, 1, !P0 ;  /* 0x3f800000210c7808 */ /* 0x000fe40004000000 */
[----:B------:R-:W-:Y:S01]  /*5c50*/  FSEL R19, -R21, -0.4999999701976776123, !P0 ;  /* 0xbeffffff15137808 */ /* 0x000fe20004000100 */
[C---:B------:R-:W-:Y:S02]  /*5c60*/  FFMA R14, R13.reuse, R14, R18 ;  /* 0x0000000e0d0e7223 */ /* 0x040fe40000000012 */
        /* <DEDUP_REMOVED lines=15> */
.L_x_69:
        /* <DEDUP_REMOVED lines=46> */
[----:B------:R-:W-:Y:S01]  /*6040*/  @P0 IMAD.MOV.U32 R17, RZ, RZ, R6 ;  /* 0x000000ffff110224 */ /* 0x000fe200078e0006 */
[----:B------:R-:W-:Y:S01]  /*6050*/  @P3 MOV R12, R6 ;  /* 0x00000006000c3202 */ /* 0x000fe20000000f00 */
[--C-:B------:R-:W-:Y:S02]  /*6060*/  @P3 IMAD.MOV.U32 R17, RZ, RZ, R7.reuse ;  /* 0x000000ffff113224 */ /* 0x100fe400078e0007 */
[----:B------:R-:W-:Y:S02]  /*6070*/  @P5 IMAD.MOV.U32 R12, RZ, RZ, R7 ;  /* 0x000000ffff0c5224 */ /* 0x000fe400078e0007 */
[--C-:B------:R-:W-:Y:S02]  /*6080*/  @P5 IMAD.MOV.U32 R17, RZ, RZ, R19.reuse ;  /* 0x000000ffff115224 */ /* 0x100fe400078e0013 */
[----:B------:R-:W-:Y:S01]  /*6090*/  @P4 IMAD.MOV.U32 R12, RZ, RZ, R19 ;  /* 0x000000ffff0c4224 */ /* 0x000fe200078e0013 */
[----:B------:R-:W-:Y:S06]  /*60a0*/  @!P6 BRA `(.L_x_71) ;  /* 0x000000000028e947 */ /* 0x000fec0003800000 */
[----:B------:R-:W-:Y:S01]  /*60b0*/  @P2 MOV R13, R2 ;  /* 0x00000002000d2202 */ /* 0x000fe20000000f00 */
[----:B------:R-:W-:Y:S01]  /*60c0*/  @P1 IMAD.MOV.U32 R13, RZ, RZ, R3 ;  /* 0x000000ffff0d1224 */ /* 0x000fe200078e0003 */
[----:B------:R-:W-:Y:S01]  /*60d0*/  SHF.L.W.U32.HI R17, R12, R15, R17 ;  /* 0x0000000f0c117219 */ /* 0x000fe20000010e11 */
[----:B------:R-:W-:Y:S01]  /*60e0*/  @P0 IMAD.MOV.U32 R13, RZ, RZ, R4 ;  /* 0x000000ffff0d0224 */ /* 0x000fe200078e0004 */
[----:B------:R-:W-:Y:S01]  /*60f0*/  ISETP.EQ.AND P0, PT, R14, 0x8, PT ;  /* 0x000000080e00780c */ /* 0x000fe20003f02270 */
[----:B------:R-:W-:Y:S02]  /*6100*/  @P3 IMAD.MOV.U32 R13, RZ, RZ, R5 ;  /* 0x000000ffff0d3224 */ /* 0x000fe400078e0005 */
[----:B------:R-:W-:Y:S01]  /*6110*/  @P5 IMAD.MOV.U32 R13, RZ, RZ, R6 ;  /* 0x000000ffff0d5224 */ /* 0x000fe200078e0006 */
[----:B------:R-:W-:-:S09]  /*6120*/  @P4 MOV R13, R7 ;  /* 0x00000007000d4202 */ /* 0x000fd20000000f00 */
[----:B------:R-:W-:-:S05]  /*6130*/  @P0 IMAD.MOV.U32 R13, RZ, RZ, R19 ;  /* 0x000000ffff0d0224 */ /* 0x000fca00078e0013 */
[----:B------:R-:W-:-:S07]  /*6140*/  SHF.L.W.U32.HI R12, R13, R15, R12 ;  /* 0x0000000f0d0c7219 */ /* 0x000fce0000010e0c */
.L_x_71:
[----:B------:R-:W-:Y:S05]  /*6150*/  BSYNC.RECONVERGENT B1 ;  /* 0x0000000000017941 */ /* 0x000fea0003800200 */
.L_x_70:
        /* <DEDUP_REMOVED lines=15> */
.L_x_68:
[----:B------:R-:W-:Y:S01]  /*6250*/  FMUL R17, RZ, R18 ;  /* 0x00000012ff117220 */ /* 0x000fe20000400000 */
[----:B------:R-:W-:-:S07]  /*6260*/  IMAD.MOV.U32 R30, RZ, RZ, RZ ;  /* 0x000000ffff1e7224 */ /* 0x000fce00078e00ff */
.L_x_67:
[----:B------:R-:W-:Y:S05]  /*6270*/  BSYNC.RECONVERGENT B0 ;  /* 0x0000000000007941 */ /* 0x000fea0003800200 */
.L_x_66:
[----:B------:R-:W-:Y:S01]  /*6280*/  FMUL R13, R17, R17 ;  /* 0x00000011110d7220 */ /* 0x000fe20000400000 */
[C---:B------:R-:W-:Y:S01]  /*6290*/  LOP3.LUT R14, R30.reuse, 0x1, RZ, 0xc0, !PT ;  /* 0x000000011e0e7812 */ /* 0x040fe200078ec0ff */
[----:B------:R-:W-:Y:S01]  /*62a0*/  IMAD R33, R29, 0x7, RZ ;  /* 0x000000071d217824 */ /* 0x000fe200078e02ff */
[----:B------:R-:W-:Y:S01]  /*62b0*/  LOP3.LUT P1, RZ, R30, 0x2, RZ, 0xc0, !PT ;  /* 0x000000021eff7812 */ /* 0x000fe2000782c0ff */
[----:B------:R-:W-:Y:S01]  /*62c0*/  FFMA R12, R13, R25, -0.0013887860113754868507 ;  /* 0xbab607ed0d0c7423 */ /* 0x000fe20000000019 */
[----:B------:R-:W-:Y:S01]  /*62d0*/  ISETP.NE.U32.AND P0, PT, R14, 0x1, PT ;  /* 0x000000010e00780c */ /* 0x000fe20003f05070 */
[----:B------:R-:W-:Y:S01]  /*62e0*/  BSSY.RECONVERGENT B0, `(.L_x_72) ;  /* 0x0000077000007945 */ /* 0x000fe20003800200 */
[----:B------:R-:W-:Y:S02]  /*62f0*/  I2FP.F32.U32 R33, R33 ;  /* 0x0000002100217245 */ /* 0x000fe40000201000 */
[----:B------:R-:W-:Y:S02]  /*6300*/  FSEL R12, R12, -0.00019574658654164522886, !P0 ;  /* 0xb94d41530c0c7808 */ /* 0x000fe40004000000 */
[----:B------:R-:W-:-:S02]  /*6310*/  FSEL R14, R22, 0.0083327032625675201416, !P0 ;  /* 0x3c0885e4160e7808 */ /* 0x000fc40004000000 */
[----:B------:R-:W-:-:S03]  /*6320*/  FSEL R30, -R23, -0.16666662693023681641, !P0 ;  /* 0xbe2aaaa8171e7808 */ /* 0x000fc60004000100 */
[----:B------:R-:W-:Y:S01]  /*6330*/  FFMA R18, R13, R12, R14 ;  /* 0x0000000c0d127223 */ /* 0x000fe2000000000e */
[----:B------:R-:W-:Y:S01]  /*6340*/  FMUL R14, R33, 0.098174773156642913818 ;  /* 0x3dc90fdb210e7820 */ /* 0x000fe20000400000 */
[----:B------:R-:W-:Y:S02]  /*6350*/  FSEL R12, R17, 1, P0 ;  /* 0x3f800000110c7808 */ /* 0x000fe40000000000 */
[C---:B------:R-:W-:Y:S01]  /*6360*/  FFMA R18, R13.reuse, R18, R30 ;  /* 0x000000120d127223 */ /* 0x040fe2000000001e */
[C---:B------:R-:W-:Y:S01]  /*6370*/  FMUL R17, R14.reuse, 0.63661974668502807617 ;  /* 0x3f22f9830e117820 */ /* 0x040fe20000400000 */
[----:B------:R-:W-:Y:S01]  /*6380*/  FSETP.GE.AND P2, PT, |R14|, 105615, PT ;  /* 0x47ce47800e00780b */ /* 0x000fe20003f46200 */
[----:B------:R-:W-:-:S04]  /*6390*/  FFMA R13, R13, R12, RZ ;  /* 0x0000000c0d0d7223 */ /* 0x000fc800000000ff */
[----:B------:R-:W0:Y:S01]  /*63a0*/  F2I.NTZ R17, R17 ;  /* 0x0000001100117305 */ /* 0x000e220000203100 */
[----:B------:R-:W-:-:S04]  /*63b0*/  FFMA R12, R13, R18, R12 ;  /* 0x000000120d0c7223 */ /* 0x000fc8000000000c */
[----:B------:R-:W-:-:S04]  /*63c0*/  @P1 FADD R12, RZ, -R12 ;  /* 0x8000000cff0c1221 */ /* 0x000fc80000000000 */
[-C--:B------:R-:W-:Y:S01]  /*63d0*/  FMUL R13, R9, R12.reuse ;  /* 0x0000000c090d7220 */ /* 0x080fe20000400000 */
[----:B------:R-:W-:-:S03]  /*63e0*/  FMUL R12, R8, R12 ;  /* 0x0000000c080c7220 */ /* 0x000fc60000400000 */
[-C--:B------:R-:W-:Y:S01]  /*63f0*/  FFMA R8, R8, R16.reuse, R13 ;  /* 0x0000001008087223 */ /* 0x080fe2000000000d */
[----:B------:R-:W-:Y:S01]  /*6400*/  FFMA R9, R9, R16, -R12 ;  /* 0x0000001009097223 */ /* 0x000fe2000000080c */
[----:B0-----:R-:W-:Y:S01]  /*6410*/  I2FP.F32.S32 R13, R17 ;  /* 0x00000011000d7245 */ /* 0x001fe20000201400 */
[----:B------:R-:W-:-:S03]  /*6420*/  IMAD.MOV.U32 R15, RZ, RZ, R17 ;  /* 0x000000ffff0f7224 */ /* 0x000fc600078e0011 */
[----:B------:R0:W-:Y:S01]  /*6430*/  STS.64 [R0+0x30], R8 ;  /* 0x0000300800007388 */ /* 0x0001e20000000a00 */
[----:B------:R-:W-:-:S04]  /*6440*/  FFMA R12, R13, -1.5707962512969970703, R14 ;  /* 0xbfc90fda0d0c7823 */ /* 0x000fc8000000000e */
[----:B------:R-:W-:-:S04]  /*6450*/  FFMA R12, R13, -7.5497894158615963534e-08, R12 ;  /* 0xb3a221680d0c7823 */ /* 0x000fc8000000000c */
[----:B------:R-:W-:Y:S01]  /*6460*/  FFMA R16, R13, -5.3903029534742383927e-15, R12 ;  /* 0xa7c234c50d107823 */ /* 0x000fe2000000000c */
[----:B0-----:R-:W-:-:S04]  /*6470*/  P2R R8, PR, RZ, 0x4 ;  /* 0x00000004ff087803 */ /* 0x001fc80000000000 */
        /* <DEDUP_REMOVED lines=11> */
.L_x_75:
        /* <DEDUP_REMOVED lines=24> */
[----:B------:R-:W-:Y:S01]  /*66b0*/  SHF.R.U32.HI R8, RZ, 0x17, R14 ;  /* 0x00000017ff087819 */ /* 0x000fe2000001160e */
[----:B------:R-:W-:Y:S04]  /*66c0*/  BSSY.RECONVERGENT B1, `(.L_x_76) ;  /* 0x0000027000017945 */ /* 0x000fe80003800200 */
        /* <DEDUP_REMOVED lines=38> */
.L_x_77:
[----:B------:R-:W-:Y:S05]  /*6930*/  BSYNC.RECONVERGENT B1 ;  /* 0x0000000000017941 */ /* 0x000fea0003800200 */
.L_x_76:
        /* <DEDUP_REMOVED lines=15> */
.L_x_74:
[----:B------:R-:W-:Y:S01]  /*6a30*/  FMUL R18, RZ, R14 ;  /* 0x0000000eff127220 */ /* 0x000fe20000400000 */
[----:B------:R-:W-:-:S07]  /*6a40*/  IMAD.MOV.U32 R17, RZ, RZ, RZ ;  /* 0x000000ffff117224 */ /* 0x000fce00078e00ff */
.L_x_73:
[----:B------:R-:W-:Y:S05]  /*6a50*/  BSYNC.RECONVERGENT B0 ;  /* 0x0000000000007941 */ /* 0x000fea0003800200 */
.L_x_72:
        /* <DEDUP_REMOVED lines=27> */
.L_x_81:
        /* <DEDUP_REMOVED lines=18> */
[-C--:B------:R-:W-:Y:S01]  /*6d30*/  @P0 MOV R2, R12.reuse ;  /* 0x0000000c00020202 */ /* 0x080fe20000000f00 */
[--C-:B------:R-:W-:Y:S01]  /*6d40*/  @P2 IMAD.MOV.U32 R4, RZ, RZ, R12.reuse ;  /* 0x000000ffff042224 */ /* 0x100fe200078e000c */
[----:B------:R-:W-:Y:S01]  /*6d50*/  @P5 MOV R7, R12 ;  /* 0x0000000c00075202 */ /* 0x000fe20000000f00 */
        /* <DEDUP_REMOVED lines=15> */
[----:B------:R-:W-:Y:S01]  /*6e50*/  @P3 IMAD.MOV.U32 R14, RZ, RZ, R2 ;  /* 0x000000ffff0e3224 */ /* 0x000fe200078e0002 */
[C---:B------:R-:W-:Y:S01]  /*6e60*/  ISETP.EQ.AND P3, PT, R12.reuse, -0x4, PT ;  /* 0xfffffffc0c00780c */ /* 0x040fe20003f62270 */
[--C-:B------:R-:W-:Y:S01]  /*6e70*/  @P4 IMAD.MOV.U32 R14, RZ, RZ, R3.reuse ;  /* 0x000000ffff0e4224 */ /* 0x100fe200078e0003 */
[----:B------:R-:W-:Y:S01]  /*6e80*/  @P4 MOV R8, R2 ;  /* 0x0000000200084202 */ /* 0x000fe20000000f00 */
[----:B------:R-:W-:Y:S01]  /*6e90*/  @P2 IMAD.MOV.U32 R8, RZ, RZ, R3 ;  /* 0x000000ffff082224 */ /* 0x000fe200078e0003 */
[----:B------:R-:W-:Y:S01]  /*6ea0*/  ISETP.EQ.AND P4, PT, R12, 0x4, PT ;  /* 0x000000040c00780c */ /* 0x000fe20003f82270 */
[--C-:B------:R-:W-:Y:S01]  /*6eb0*/  @P2 IMAD.MOV.U32 R14, RZ, RZ, R4.reuse ;  /* 0x000000ffff0e2224 */ /* 0x100fe200078e0004 */
[----:B------:R-:W-:Y:S01]  /*6ec0*/  @P1 MOV R14, R5 ;  /* 0x00000005000e1202 */ /* 0x000fe20000000f00 */
[----:B------:R-:W-:Y:S02]  /*6ed0*/  @P1 IMAD.MOV.U32 R8, RZ, RZ, R4 ;  /* 0x000000ffff081224 */ /* 0x000fe400078e0004 */
[----:B------:R-:W-:-:S02]  /*6ee0*/  @P0 IMAD.MOV.U32 R8, RZ, RZ, R5 ;  /* 0x000000ffff080224 */ /* 0x000fc400078e0005 */
[--C-:B------:R-:W-:Y:S02]  /*6ef0*/  @P0 IMAD.MOV.U32 R14, RZ, RZ, R6.reuse ;  /* 0x000000ffff0e0224 */ /* 0x100fe400078e0006 */
[----:B------:R-:W-:Y:S01]  /*6f00*/  @P3 IMAD.MOV.U32 R8, RZ, RZ, R6 ;  /* 0x000000ffff083224 */ /* 0x000fe200078e0006 */
[----:B------:R-:W-:Y:S01]  /*6f10*/  @P5 MOV R8, R7 ;  /* 0x0000000700085202 */ /* 0x000fe20000000f00 */
[----:B------:R-:W-:Y:S02]  /*6f20*/  @P3 IMAD.MOV.U32 R14, RZ, RZ, R7 ;  /* 0x000000ffff0e3224 */ /* 0x000fe400078e0007 */
[--C-:B------:R-:W-:Y:S02]  /*6f30*/  @P5 IMAD.MOV.U32 R14, RZ, RZ, R15.reuse ;  /* 0x000000ffff0e5224 */ /* 0x100fe400078e000f */
[----:B------:R-:W-:Y:S01]  /*6f40*/  @P4 IMAD.MOV.U32 R8, RZ, RZ, R15 ;  /* 0x000000ffff084224 */ /* 0x000fe200078e000f */
[----:B------:R-:W-:Y:S06]  /*6f50*/  @!P6 BRA `(.L_x_83) ;  /* 0x000000000028e947 */ /* 0x000fec0003800000 */
[----:B------:R-:W-:Y:S01]  /*6f60*/  @P2 IMAD.MOV.U32 R9, RZ, RZ, R2 ;  /* 0x000000ffff092224 */ /* 0x000fe200078e0002 */
[----:B------:R-:W-:Y:S01]  /*6f70*/  SHF.L.W.U32.HI R14, R8, R13, R14 ;  /* 0x0000000d080e7219 */ /* 0x000fe20000010e0e */
[----:B------:R-:W-:Y:S01]  /*6f80*/  @P1 IMAD.MOV.U32 R9, RZ, RZ, R3 ;  /* 0x000000ffff091224 */ /* 0x000fe200078e0003 */
[----:B------:R-:W-:Y:S01]  /*6f90*/  @P0 MOV R9, R4 ;  /* 0x0000000400090202 */ /* 0x000fe20000000f00 */
[----:B------:R-:W-:Y:S01]  /*6fa0*/  @P3 IMAD.MOV.U32 R9, RZ, RZ, R5 ;  /* 0x000000ffff093224 */ /* 0x000fe200078e0005 */
[----:B------:R-:W-:Y:S01]  /*6fb0*/  ISETP.EQ.AND P0, PT, R12, 0x8, PT ;  /* 0x000000080c00780c */ /* 0x000fe20003f02270 */
[----:B------:R-:W-:Y:S02]  /*6fc0*/  @P5 IMAD.MOV.U32 R9, RZ, RZ, R6 ;  /* 0x000000ffff095224 */ /* 0x000fe400078e0006 */
[----:B------:R-:W-:-:S10]  /*6fd0*/  @P4 IMAD.MOV.U32 R9, RZ, RZ, R7 ;  /* 0x000000ffff094224 */ /* 0x000fd400078e0007 */
[----:B------:R-:W-:-:S05]  /*6fe0*/  @P0 IMAD.MOV.U32 R9, RZ, RZ, R15 ;  /* 0x000000ffff090224 */ /* 0x000fca00078e000f */
[----:B------:R-:W-:-:S07]  /*6ff0*/  SHF.L.W.U32.HI R8, R9, R13, R8 ;  /* 0x0000000d09087219 */ /* 0x000fce0000010e08 */
.L_x_83:
[----:B------:R-:W-:Y:S05]  /*7000*/  BSYNC.RECONVERGENT B1 ;  /* 0x0000000000017941 */ /* 0x000fea0003800200 */
.L_x_82:
[C---:B------:R-:W-:Y:S01]  /*7010*/  SHF.L.W.U32.HI R15, R8.reuse, 0x2, R14 ;  /* 0x00000002080f7819 */ /* 0x040fe20000010e0e */
[----:B------:R-:W-:Y:S01]  /*7020*/  UMOV UR4, 0x54442d19 ;  /* 0x54442d1900047882 */ /* 0x000fe20000000000 */
[----:B------:R-:W-:Y:S01]  /*7030*/  SHF.L.U32 R8, R8, 0x2, RZ ;  /* 0x0000000208087819 */ /* 0x000fe200000006ff */
        /* <DEDUP_REMOVED lines=12> */
.L_x_80:
[----:B------:R-:W-:Y:S01]  /*7100*/  FMUL R16, RZ, R14 ;  /* 0x0000000eff107220 */ /* 0x000fe20000400000 */
[----:B------:R-:W-:-:S07]  /*7110*/  IMAD.MOV.U32 R15, RZ, RZ, RZ ;  /* 0x000000ffff0f7224 */ /* 0x000fce00078e00ff */
.L_x_79:
[----:B------:R-:W-:Y:S05]  /*7120*/  BSYNC.RECONVERGENT B0 ;  /* 0x0000000000007941 */ /* 0x000fea0003800200 */
.L_x_78:
[----:B------:R-:W-:Y:S01]  /*7130*/  FMUL R9, R16, R16 ;  /* 0x0000001010097220 */ /* 0x000fe20000400000 */
[----:B------:R-:W-:Y:S01]  /*7140*/  LOP3.LUT R12, R15, 0x1, RZ, 0xc0, !PT ;  /* 0x000000010f0c7812 */ /* 0x000fe200078ec0ff */
[----:B------:R-:W-:Y:S01]  /*7150*/  IMAD R34, R29, -0x38, R0 ;  /* 0xffffffc81d227824 */ /* 0x000fe200078e0200 */
[----:B------:R-:W-:Y:S01]  /*7160*/  LOP3.LUT P1, RZ, R15, 0x2, RZ, 0xc0, !PT ;  /* 0x000000020fff7812 */ /* 0x000fe2000782c0ff */
[----:B------:R-:W-:Y:S01]  /*7170*/  FFMA R8, R9, R25, -0.0013887860113754868507 ;  /* 0xbab607ed09087423 */ /* 0x000fe20000000019 */
[----:B------:R-:W-:Y:S01]  /*7180*/  ISETP.NE.U32.AND P0, PT, R12, 0x1, PT ;  /* 0x000000010c00780c */ /* 0x000fe20003f05070 */
[----:B------:R-:W-:Y:S03]  /*7190*/  BSSY.RECONVERGENT B0, `(.L_x_84) ;  /* 0x00000cd000007945 */ /* 0x000fe60003800200 */
[----:B------:R-:W-:Y:S02]  /*71a0*/  FSEL R12, R8, -0.00019574658654164522886, !P0 ;  /* 0xb94d4153080c7808 */ /* 0x000fe40004000000 */
[----:B------:R-:W-:-:S02]  /*71b0*/  FSEL R14, R22, 0.0083327032625675201416, !P0 ;  /* 0x3c0885e4160e7808 */ /* 0x000fc40004000000 */
[----:B------:R-:W-:Y:S02]  /*71c0*/  FSEL R8, R16, 1, P0 ;  /* 0x3f80000010087808 */ /* 0x000fe40000000000 */
[----:B------:R-:W-:Y:S01]  /*71d0*/  FSEL R15, -R23, -0.16666662693023681641, !P0 ;  /* 0xbe2aaaa8170f7808 */ /* 0x000fe20004000100 */
[C---:B------:R-:W-:Y:S02]  /*71e0*/  FFMA R12, R9.reuse, R12, R14 ;  /* 0x0000000c090c7223 */ /* 0x040fe4000000000e */
[C---:B------:R-:W-:Y:S02]  /*71f0*/  FFMA R13, R9.reuse, R8, RZ ;  /* 0x00000008090d7223 */ /* 0x040fe400000000ff */
[----:B------:R-:W-:-:S04]  /*7200*/  FFMA R12, R9, R12, R15 ;  /* 0x0000000c090c7223 */ /* 0x000fc8000000000f */
[----:B------:R-:W-:-:S04]  /*7210*/  FFMA R8, R13, R12, R8 ;  /* 0x0000000c0d087223 */ /* 0x000fc80000000008 */
[----:B------:R-:W-:-:S04]  /*7220*/  @P1 FADD R8, RZ, -R8 ;  /* 0x80000008ff081221 */ /* 0x000fc80000000000 */
[-C--:B------:R-:W-:Y:S01]  /*7230*/  FMUL R9, R11, R8.reuse ;  /* 0x000000080b097220 */ /* 0x080fe20000400000 */
[----:B------:R-:W-:-:S03]  /*7240*/  FMUL R8, R10, R8 ;  /* 0x000000080a087220 */ /* 0x000fc60000400000 */
[-C--:B------:R-:W-:Y:S01]  /*7250*/  FFMA R30, R10, R31.reuse, R9 ;  /* 0x0000001f0a1e7223 */ /* 0x080fe20000000009 */
[----:B------:R-:W-:-:S05]  /*7260*/  FFMA R31, R11, R31, -R8 ;  /* 0x0000001f0b1f7223 */ /* 0x000fca0000000808 */
[----:B------:R-:W-:Y:S04]  /*7270*/  STS.64 [R0+0x38], R30 ;  /* 0x0000381e00007388 */ /* 0x000fe80000000a00 */
[----:B------:R-:W-:Y:S04]  /*7280*/  LDS.64 R8, [R34] ;  /* 0x0000000022087984 */ /* 0x000fe80000000a00 */
[----:B------:R-:W0:Y:S04]  /*7290*/  LDS.64 R10, [R34+0x100] ;  /* 0x00010000220a7984 */ /* 0x000e280000000a00 */
[----:B------:R-:W-:Y:S04]  /*72a0*/  LDS.64 R12, [R34+0x40] ;  /* 0x00004000220c7984 */ /* 0x000fe80000000a00 */
[----:B------:R-:W1:Y:S04]  /*72b0*/  LDS.64 R14, [R34+0x140] ;  /* 0x00014000220e7984 */ /* 0x000e680000000a00 */
[----:B------:R-:W-:Y:S04]  /*72c0*/  LDS.64 R16, [R34+0x80] ;  /* 0x0000800022107984 */ /* 0x000fe80000000a00 */
[----:B------:R-:W2:Y:S01]  /*72d0*/  LDS.64 R18, [R34+0x180] ;  /* 0x0001800022127984 */ /* 0x000ea20000000a00 */
[C-C-:B0-----:R-:W-:Y:S01]  /*72e0*/  FADD R37, R8.reuse, R10.reuse ;  /* 0x0000000a08257221 */ /* 0x141fe20000000000 */
[----:B------:R-:W-:Y:S01]  /*72f0*/  FADD R35, R8, -R10 ;  /* 0x8000000a08237221 */ /* 0x000fe20000000000 */
[C-C-:B------:R-:W-:Y:S01]  /*7300*/  FADD R30, R9.reuse, R11.reuse ;  /* 0x0000000b091e7221 */ /* 0x140fe20000000000 */
[----:B------:R-:W-:-:S02]  /*7310*/  FADD R36, R9, -R11 ;  /* 0x8000000b09247221 */ /* 0x000fc40000000000 */
[----:B------:R-:W-:Y:S01]  /*7320*/  LDS.64 R8, [R34+0xc0] ;  /* 0x0000c00022087984 */ /* 0x000fe20000000a00 */
[----:B-1----:R-:W-:-:S03]  /*7330*/  FADD R31, R12, R14 ;  /* 0x0000000e0c1f7221 */ /* 0x002fc60000000000 */
[----:B------:R-:W0:Y:S01]  /*7340*/  LDS.64 R10, [R34+0x1c0] ;  /* 0x0001c000220a7984 */ /* 0x000e220000000a00 */
[----:B------:R-:W-:Y:S01]  /*7350*/  FADD R12, R12, -R14 ;  /* 0x8000000e0c0c7221 */ /* 0x000fe20000000000 */
[C-C-:B------:R-:W-:Y:S01]  /*7360*/  FADD R14, R13.reuse, R15.reuse ;  /* 0x0000000f0d0e7221 */ /* 0x140fe20000000000 */
[----:B------:R-:W-:Y:S01]  /*7370*/  FADD R13, R13, -R15 ;  /* 0x8000000f0d0d7221 */ /* 0x000fe20000000000 */
[C-C-:B--2---:R-:W-:Y:S01]  /*7380*/  FADD R38, R16.reuse, R18.reuse ;  /* 0x0000001210267221 */ /* 0x144fe20000000000 */
[----:B------:R-:W-:Y:S01]  /*7390*/  FADD R15, -R16, R18 ;  /* 0x00000012100f7221 */ /* 0x000fe20000000100 */
[C-C-:B------:R-:W-:Y:S01]  /*73a0*/  FADD R39, R17.reuse, R19.reuse ;  /* 0x0000001311277221 */ /* 0x140fe20000000000 */
[----:B------:R-:W-:Y:S01]  /*73b0*/  FADD R16, R17, -R19 ;  /* 0x8000001311107221 */ /* 0x000fe20000000000 */
[----:B------:R-:W-:Y:S01]  /*73c0*/  FMUL R13, R13, 0.70710676908493041992 ;  /* 0x3f3504f30d0d7820 */ /* 0x000fe20000400000 */
[C-C-:B0-----:R-:W-:Y:S01]  /*73d0*/  FADD R40, R8.reuse, R10.reuse ;  /* 0x0000000a08287221 */ /* 0x141fe20000000000 */
[C-C-:B------:R-:W-:Y:S01]  /*73e0*/  FADD R19, R9.reuse, R11.reuse ;  /* 0x0000000b09137221 */ /* 0x140fe20000000000 */
[----:B------:R-:W-:Y:S01]  /*73f0*/  FADD R17, R8, -R10 ;  /* 0x8000000a08117221 */ /* 0x000fe20000000000 */
[----:B------:R-:W-:Y:S01]  /*7400*/  FADD R18, R9, -R11 ;  /* 0x8000000b09127221 */ /* 0x000fe20000000000 */
[----:B------:R-:W-:Y:S01]  /*7410*/  FADD R10, R37, R38 ;  /* 0x00000026250a7221 */ /* 0x000fe20000000000 */
[----:B------:R-:W-:Y:S01]  /*7420*/  FADD R9, R31, R40 ;  /* 0x000000281f097221 */ /* 0x000fe20000000000 */
[----:B------:R-:W-:Y:S01]  /*7430*/  FADD R37, R37, -R38 ;  /* 0x8000002625257221 */ /* 0x000fe20000000000 */
[----:B------:R-:W-:Y:S01]  /*7440*/  FADD R11, R30, R39 ;  /* 0x000000271e0b7221 */ /* 0x000fe20000000000 */
[----:B------:R-:W-:Y:S01]  /*7450*/  FADD R38, R14, R19 ;  /* 0x000000130e267221 */ /* 0x000fe20000000000 */
[C-C-:B------:R-:W-:Y:S01]  /*7460*/  FADD R8, R10.reuse, R9.reuse ;  /* 0x000000090a087221 */ /* 0x140fe20000000000 */
[----:B------:R-:W-:Y:S01]  /*7470*/  FADD R10, R10, -R9 ;  /* 0x800000090a0a7221 */ /* 0x000fe20000000000 */
[----:B------:R-:W-:Y:S01]  /*7480*/  FADD R14, R14, -R19 ;  /* 0x800000130e0e7221 */ /* 0x000fe20000000000 */
[C-C-:B------:R-:W-:Y:S01]  /*7490*/  FADD R9, R11.reuse, R38.reuse ;  /* 0x000000260b097221 */ /* 0x140fe20000000000 */
[----:B------:R-:W-:Y:S01]  /*74a0*/  FADD R11, R11, -R38 ;  /* 0x800000260b0b7221 */ /* 0x000fe20000000000 */
[----:B------:R-:W-:Y:S01]  /*74b0*/  FMUL R17, R17, 0.70710676908493041992 ;  /* 0x3f3504f311117820 */ /* 0x000fe20000400000 */
[C-C-:B------:R-:W-:Y:S01]  /*74c0*/  FFMA R38, R12.reuse, 0.70710676908493041992, R13.reuse ;  /* 0x3f3504f30c267823 */ /* 0x140fe2000000000d */
[----:B------:R-:W-:Y:S01]  /*74d0*/  FFMA R19, R12, -0.70710676908493041992, R13 ;  /* 0xbf3504f30c137823 */ /* 0x000fe2000000000d */
[C-C-:B------:R-:W-:Y:S01]  /*74e0*/  FADD R12, R35.reuse, R16.reuse ;  /* 0x00000010230c7221 */ /* 0x140fe20000000000 */
[----:B------:R-:W-:Y:S01]  /*74f0*/  FADD R16, R35, -R16 ;  /* 0x8000001023107221 */ /* 0x000fe20000000000 */
[C-C-:B------:R-:W-:Y:S01]  /*7500*/  FFMA R35, R18.reuse, 0.70710676908493041992, -R17.reuse ;  /* 0x3f3504f312237823 */ /* 0x140fe20000000811 */
[----:B------:R-:W-:Y:S01]  /*7510*/  FFMA R18, R18, -0.70710676908493041992, -R17 ;  /* 0xbf3504f312127823 */ /* 0x000fe20000000811 */
[C-C-:B------:R-:W-:Y:S01]  /*7520*/  FADD R13, R36.reuse, R15.reuse ;  /* 0x0000000f240d7221 */ /* 0x140fe20000000000 */
[----:B------:R0:W-:Y:S01]  /*7530*/  STS.64 [R34+0x100], R10 ;  /* 0x0001000a22007388 */ /* 0x0001e20000000a00 */
[----:B------:R-:W-:Y:S01]  /*7540*/  FADD R36, R36, -R15 ;  /* 0x8000000f24247221 */ /* 0x000fe20000000000 */
[----:B------:R-:W-:Y:S01]  /*7550*/  FADD R15, R19, -R18 ;  /* 0x80000012130f7221 */ /* 0x000fe20000000000 */
[----:B------:R-:W-:Y:S01]  /*7560*/  FADD R17, -R38, R35 ;  /* 0x0000002326117221 */ /* 0x000fe20000000100 */
[----:B------:R1:W-:Y:S01]  /*7570*/  STS.64 [R34], R8 ;  /* 0x0000000822007388 */ /* 0x0003e20000000a00 */
[----:B------:R-:W-:Y:S01]  /*7580*/  FADD R30, R30, -R39 ;  /* 0x800000271e1e7221 */ /* 0x000fe20000000000 */
[----:B------:R-:W-:Y:S01]  /*7590*/  FADD R31, -R31, R40 ;  /* 0x000000281f1f7221 */ /* 0x000fe20000000100 */
[----:B0-----:R-:W-:Y:S01]  /*75a0*/  FADD R11, R38, R35 ;  /* 0x00000023260b7221 */ /* 0x001fe20000000000 */
[----:B------:R-:W-:Y:S01]  /*75b0*/  FADD R38, R19, R18 ;  /* 0x0000001213267221 */ /* 0x000fe20000000000 */
[C-C-:B------:R-:W-:Y:S01]  /*75c0*/  FADD R18, R37.reuse, R14.reuse ;  /* 0x0000000e25127221 */ /* 0x140fe20000000000 */
[----:B------:R-:W-:Y:S01]  /*75d0*/  FADD R19, R30, R31 ;  /* 0x0000001f1e137221 */ /* 0x000fe20000000000 */
[----:B-1----:R-:W-:Y:S01]  /*75e0*/  FADD R8, R37, -R14 ;  /* 0x8000000e25087221 */ /* 0x002fe20000000000 */
[----:B------:R-:W-:Y:S01]  /*75f0*/  FADD R10, R12, R11 ;  /* 0x0000000b0c0a7221 */ /* 0x000fe20000000000 */
[----:B------:R-:W-:Y:S01]  /*7600*/  FADD R14, R16, R15 ;  /* 0x0000000f100e7221 */ /* 0x000fe20000000000 */
[----:B------:R-:W-:Y:S01]  /*7610*/  FADD R12, R12, -R11 ;  /* 0x8000000b0c0c7221 */ /* 0x000fe20000000000 */
[----:B------:R-:W-:Y:S01]  /*7620*/  FADD R16, R16, -R15 ;  /* 0x8000000f10107221 */ /* 0x000fe20000000000 */
[C-C-:B------:R-:W-:Y:S01]  /*7630*/  FADD R11, R13.reuse, R38.reuse ;  /* 0x000000260d0b7221 */ /* 0x140fe20000000000 */
[----:B------:R-:W-:Y:S01]  /*7640*/  FADD R15, R36, R17 ;  /* 0x00000011240f7221 */ /* 0x000fe20000000000 */
[----:B------:R-:W-:Y:S01]  /*7650*/  FADD R9, R30, -R31 ;  /* 0x8000001f1e097221 */ /* 0x000fe20000000000 */
[----:B------:R-:W-:Y:S01]  /*7660*/  FADD R13, R13, -R38 ;  /* 0x800000260d0d7221 */ /* 0x000fe20000000000 */
[----:B------:R-:W-:Y:S01]  /*7670*/  FADD R17, R36, -R17 ;  /* 0x8000001124117221 */ /* 0x000fe20000000000 */
[----:B------:R-:W-:Y:S01]  /*7680*/  STS.64 [R34+0x80], R18 ;  /* 0x0000801222007388 */ /* 0x000fe20000000a00 */
[----:B------:R-:W-:Y:S01]  /*7690*/  I2FP.F32.U32 R30, R29 ;  /* 0x0000001d001e7245 */ /* 0x000fe20000201000 */
[----:B------:R-:W-:-:S02]  /*76a0*/  IMAD.MOV.U32 R35, RZ, RZ, 0x394d4153 ;  /* 0x394d4153ff237424 */ /* 0x000fc400078e00ff */
[----:B------:R-:W-:Y:S01]  /*76b0*/  FFMA R31, RZ, R25, -0.0013887860113754868507 ;  /* 0xbab607edff1f7423 */ /* 0x000fe20000000019 */
[----:B------:R0:W-:Y:S01]  /*76c0*/  STS.64 [R34+0x180], R8 ;  /* 0x0001800822007388 */ /* 0x0001e20000000a00 */
[----:B------:R-:W-:Y:S01]  /*76d0*/  FMUL R30, R30, 0.0015339808305725455284 ;  /* 0x3ac90fdb1e1e7820 */ /* 0x000fe20000400000 */
[----:B------:R-:W-:Y:S02]  /*76e0*/  FFMA R35, RZ, -R35, 0.0083327032625675201416 ;  /* 0x3c0885e4ff237423 */ /* 0x000fe40000000823 */
[----:B------:R1:W-:Y:S01]  /*76f0*/  STS.64 [R34+0x40], R10 ;  /* 0x0000400a22007388 */ /* 0x0003e20000000a00 */
[----:B------:R-:W-:Y:S01]  /*7700*/  FFMA R31, RZ, R31, 0.041666727513074874878 ;  /* 0x3d2aaabbff1f7423 */ /* 0x000fe2000000001f */
[----:B------:R-:W-:Y:S02]  /*7710*/  FFMA R35, RZ, R35, -0.16666662693023681641 ;  /* 0xbe2aaaa8ff237423 */ /* 0x000fe40000000023 */
[----:B------:R2:W-:Y:S01]  /*7720*/  STS.64 [R34+0x140], R12 ;  /* 0x0001400c22007388 */ /* 0x0005e20000000a00 */
[----:B------:R-:W-:Y:S01]  /*7730*/  FFMA R31, RZ, R31, -0.4999999701976776123 ;  /* 0xbeffffffff1f7423 */ /* 0x000fe2000000001f */
[----:B------:R-:W-:-:S02]  /*7740*/  FSETP.GE.AND P2, PT, |R30|, 105615, PT ;  /* 0x47ce47801e00780b */ /* 0x000fc40003f46200 */
[----:B------:R-:W-:Y:S01]  /*7750*/  STS.64 [R34+0xc0], R14 ;  /* 0x0000c00e22007388 */ /* 0x000fe20000000a00 */
[----:B0-----:R-:W-:-:S03]  /*7760*/  FFMA R8, RZ, RZ, RZ ;  /* 0x000000ffff087223 */ /* 0x001fc600000000ff */
[----:B------:R-:W-:Y:S01]  /*7770*/  STS.64 [R34+0x1c0], R16 ;  /* 0x0001c01022007388 */ /* 0x000fe20000000a00 */
[----:B------:R-:W-:Y:S01]  /*7780*/  FFMA R8, R8, R35, RZ ;  /* 0x0000002308087223 */ /* 0x000fe200000000ff */
[----:B-1----:R-:W-:Y:S01]  /*7790*/  FFMA R10, RZ, R31, 1 ;  /* 0x3f800000ff0a7423 */ /* 0x002fe2000000001f */
[----:B------:R-:W-:Y:S01]  /*77a0*/  BAR.SYNC.DEFER_BLOCKING 0x0 ;  /* 0x0000000000007b1d */ /* 0x000fe20000010000 */
[----:B--2---:R-:W-:-:S06]  /*77b0*/  FMUL R12, R30, 0.63661974668502807617 ;  /* 0x3f22f9831e0c7820 */ /* 0x004fcc0000400000 */
[----:B------:R-:W0:Y:S02]  /*77c0*/  F2I.NTZ R12, R12 ;  /* 0x0000000c000c7305 */ /* 0x000e240000203100 */
[----:B0-----:R-:W-:Y:S01]  /*77d0*/  IMAD.MOV.U32 R13, RZ, RZ, R12 ;  /* 0x000000ffff0d7224 */ /* 0x001fe200078e000c */
[----:B------:R-:W0:Y:S02]  /*77e0*/  LDS.64 R18, [R0] ;  /* 0x0000000000127984 */ /* 0x000e240000000a00 */
[C---:B0-----:R-:W-:Y:S01]  /*77f0*/  FMUL R9, R8.reuse, R19 ;  /* 0x0000001308097220 */ /* 0x041fe20000400000 */
[----:B------:R-:W-:-:S03]  /*7800*/  FMUL R8, R8, R18 ;  /* 0x0000001208087220 */ /* 0x000fc60000400000 */
[C---:B------:R-:W-:Y:S01]  /*7810*/  FFMA R18, R10.reuse, R18, R9 ;  /* 0x000000120a127223 */ /* 0x040fe20000000009 */
[----:B------:R-:W-:Y:S01]  /*7820*/  FFMA R19, R10, R19, -R8 ;  /* 0x000000130a137223 */ /* 0x000fe20000000808 */
[----:B------:R-:W-:-:S04]  /*7830*/  I2FP.F32.S32 R9, R12 ;  /* 0x0000000c00097245 */ /* 0x000fc80000201400 */
[----:B------:R0:W-:Y:S01]  /*7840*/  STS.64 [R0], R18 ;  /* 0x0000001200007388 */ /* 0x0001e20000000a00 */
        /* <DEDUP_REMOVED lines=15> */
.L_x_87:
        /* <DEDUP_REMOVED lines=64> */
.L_x_89:
[----:B------:R-:W-:Y:S05]  /*7d40*/  BSYNC.RECONVERGENT B1 ;  /* 0x0000000000017941 */ /* 0x000fea0003800200 */
.L_x_88:
        /* <DEDUP_REMOVED lines=15> */
.L_x_86:
[----:B------:R-:W-:Y:S01]  /*7e40*/  FMUL R15, RZ, R30 ;  /* 0x0000001eff0f7220 */ /* 0x000fe20000400000 */
[----:B------:R-:W-:-:S07]  /*7e50*/  IMAD.MOV.U32 R12, RZ, RZ, RZ ;  /* 0x000000ffff0c7224 */ /* 0x000fce00078e00ff */
.L_x_85:
[----:B------:R-:W-:Y:S05]  /*7e60*/  BSYNC.RECONVERGENT B0 ;  /* 0x0000000000007941 */ /* 0x000fea0003800200 */
.L_x_84:
        /* <DEDUP_REMOVED lines=20> */
[----:B------:R-:W-:Y:S01]  /*7fb0*/  IMAD.SHL.U32 R8, R30, 0x100, RZ ;  /* 0x000001001e087824 */ /* 0x000fe200078e00ff */
[----:B------:R-:W-:Y:S01]  /*7fc0*/  MOV R13, RZ ;  /* 0x000000ff000d7202 */ /* 0x000fe20000000f00 */
[----:B------:R-:W-:Y:S01]  /*7fd0*/  IMAD.MOV.U32 R14, RZ, RZ, RZ ;  /* 0x000000ffff0e7224 */ /* 0x000fe200078e00ff */
[----:B------:R-:W0:Y:S02]  /*7fe0*/  LDCU.64 UR8, c[0x4][URZ] ;  /* 0x01000000ff0877ac */ /* 0x000e240008000a00 */
[----:B------:R-:W-:Y:S01]  /*7ff0*/  LOP3.LUT R15, R8, 0x80000000, RZ, 0xfc, !PT ;  /* 0x80000000080f7812 */ /* 0x000fe200078efcff */
[----:B------:R-:W-:Y:S01]  /*8000*/  UMOV UR5, URZ ;  /* 0x000000ff00057c82 */ /* 0x000fe20008000000 */
[----:B------:R-:W-:-:S05]  /*8010*/  UMOV UR4, URZ ;  /* 0x000000ff00047c82 */ /* 0x000fca0008000000 */
.L_x_93:
        /* <DEDUP_REMOVED lines=25> */
[----:B------:R-:W-:Y:S04]  /*81b0*/  BSSY.RECONVERGENT B1, `(.L_x_94) ;  /* 0x0000027000017945 */ /* 0x000fe80003800200 */
[C---:B------:R-:W-:Y:S01]  /*81c0*/  VIADD R8, R30.reuse, 0xffffff80 ;  /* 0xffffff801e087836 */ /* 0x040fe20000000000 */
[----:B------:R-:W-:-:S04]  /*81d0*/  LOP3.LUT P6, R30, R30, 0x1f, RZ, 0xc0, !PT ;  /* 0x0000001f1e1e7812 */ /* 0x000fc800078cc0ff */
        /* <DEDUP_REMOVED lines=14> */
[----:B------:R-:W-:Y:S02]  /*82c0*/  @P1 IMAD.MOV.U32 R8, RZ, RZ, R5 ;  /* 0x000000ffff081224 */ /* 0x000fe400078e0005 */
[----:B------:R-:W-:Y:S02]  /*82d0*/  @P0 IMAD.MOV.U32 R8, RZ, RZ, R6 ;  /* 0x000000ffff080224 */ /* 0x000fe400078e0006 */
[----:B------:R-:W-:-:S02]  /*82e0*/  @P2 IMAD.MOV.U32 R9, RZ, RZ, R3 ;  /* 0x000000ffff092224 */ /* 0x000fc400078e0003 */
[----:B------:R-:W-:Y:S01]  /*82f0*/  @P1 IMAD.MOV.U32 R9, RZ, RZ, R4 ;  /* 0x000000ffff091224 */ /* 0x000fe200078e0004 */
[----:B------:R-:W-:Y:S01]  /*8300*/  @P0 MOV R9, R5 ;  /* 0x0000000500090202 */ /* 0x000fe20000000f00 */
[--C-:B------:R-:W-:Y:S01]  /*8310*/  @P3 IMAD.MOV.U32 R8, RZ, RZ, R7.reuse ;  /* 0x000000ffff083224 */ /* 0x100fe200078e0007 */
[----:B------:R-:W-:Y:S01]  /*8320*/  @P5 MOV R8, R13 ;  /* 0x0000000d00085202 */ /* 0x000fe20000000f00 */
[----:B------:R-:W-:Y:S02]  /*8330*/  @P3 IMAD.MOV.U32 R9, RZ, RZ, R6 ;  /* 0x000000ffff093224 */ /* 0x000fe400078e0006 */
[----:B------:R-:W-:Y:S02]  /*8340*/  @P5 IMAD.MOV.U32 R9, RZ, RZ, R7 ;  /* 0x000000ffff095224 */ /* 0x000fe400078e0007 */
[----:B------:R-:W-:Y:S02]  /*8350*/  @P4 IMAD.MOV.U32 R9, RZ, RZ, R13 ;  /* 0x000000ffff094224 */ /* 0x000fe400078e000d */
[----:B------:R-:W-:Y:S01]  /*8360*/  IMAD.MOV.U32 R14, RZ, RZ, R8 ;  /* 0x000000ffff0e7224 */ /* 0x000fe200078e0008 */
        /* <DEDUP_REMOVED lines=11> */
.L_x_95:
[----:B------:R-:W-:Y:S05]  /*8420*/  BSYNC.RECONVERGENT B1 ;  /* 0x0000000000017941 */ /* 0x000fea0003800200 */
.L_x_94:
        /* <DEDUP_REMOVED lines=15> */
.L_x_92:
[----:B------:R-:W-:Y:S01]  /*8520*/  FMUL R14, RZ, R30 ;  /* 0x0000001eff0e7220 */ /* 0x000fe20000400000 */
[----:B------:R-:W-:-:S07]  /*8530*/  IMAD.MOV.U32 R13, RZ, RZ, RZ ;  /* 0x000000ffff0d7224 */ /* 0x000fce00078e00ff */
.L_x_91:
[----:B------:R-:W-:Y:S05]  /*8540*/  BSYNC.RECONVERGENT B0 ;  /* 0x0000000000007941 */ /* 0x000fea0003800200 */
.L_x_90:
[----:B------:R-:W0:Y:S01]  /*8550*/  LDS.64 R8, [R0+0x8] ;  /* 0x0000080000087984 */ /* 0x000e220000000a00 */
[----:B------:R-:W-:Y:S01]  /*8560*/  FMUL R11, R14, R14 ;  /* 0x0000000e0e0b7220 */ /* 0x000fe20000400000 */
[C---:B------:R-:W-:Y:S01]  /*8570*/  LOP3.LUT R10, R13.reuse, 0x1, RZ, 0xc0, !PT ;  /* 0x000000010d0a7812 */ /* 0x040fe200078ec0ff */
[----:B------:R-:W-:Y:S01]  /*8580*/  FMUL R26, R26, 0.0015339808305725455284 ;  /* 0x3ac90fdb1a1a7820 */ /* 0x000fe20000400000 */
[----:B------:R-:W-:Y:S01]  /*8590*/  LOP3.LUT P1, RZ, R13, 0x2, RZ, 0xc0, !PT ;  /* 0x000000020dff7812 */ /* 0x000fe2000782c0ff */
[----:B------:R-:W-:Y:S01]  /*85a0*/  FFMA R15, R11, R25, -0.0013887860113754868507 ;  /* 0xbab607ed0b0f7423 */ /* 0x000fe20000000019 */
[----:B------:R-:W-:Y:S01]  /*85b0*/  ISETP.NE.U32.AND P0, PT, R10, 0x1, PT ;  /* 0x000000010a00780c */ /* 0x000fe20003f05070 */
[----:B------:R-:W-:Y:S01]  /*85c0*/  BSSY.RECONVERGENT B0, `(.L_x_96) ;  /* 0x0000075000007945 */ /* 0x000fe20003800200 */
[C---:B------:R-:W-:Y:S02]  /*85d0*/  FSETP.GE.AND P2, PT, |R26|.reuse, 105615, PT ;  /* 0x47ce47801a00780b */ /* 0x040fe40003f46200 */
[----:B------:R-:W-:Y:S01]  /*85e0*/  FSEL R10, R15, -0.00019574658654164522886, !P0 ;  /* 0xb94d41530f0a7808 */ /* 0x000fe20004000000 */
[----:B------:R-:W-:Y:S01]  /*85f0*/  FMUL R15, R26, 0.63661974668502807617 ;  /* 0x3f22f9831a0f7820 */ /* 0x000fe20000400000 */
[----:B------:R-:W-:-:S02]  /*8600*/  FSEL R16, R22, 0.0083327032625675201416, !P0 ;  /* 0x3c0885e416107808 */ /* 0x000fc40004000000 */
[----:B------:R-:W-:-:S03]  /*8610*/  FSEL R18, -R23, -0.16666662693023681641, !P0 ;  /* 0xbe2aaaa817127808 */ /* 0x000fc60004000100 */
[C---:B------:R-:W-:Y:S01]  /*8620*/  FFMA R16, R11.reuse, R10, R16 ;  /* 0x0000000a0b107223 */ /* 0x040fe20000000010 */
[----:B------:R-:W-:Y:S01]  /*8630*/  FSEL R10, R14, 1, P0 ;  /* 0x3f8000000e0a7808 */ /* 0x000fe20000000000 */
[----:B------:R-:W1:Y:S02]  /*8640*/  F2I.NTZ R15, R15 ;  /* 0x0000000f000f7305 */ /* 0x000e640000203100 */
[C---:B------:R-:W-:Y:S02]  /*8650*/  FFMA R16, R11.reuse, R16, R18 ;  /* 0x000000100b107223 */ /* 0x040fe40000000012 */
[----:B------:R-:W-:-:S04]  /*8660*/  FFMA R11, R11, R10, RZ ;  /* 0x0000000a0b0b7223 */ /* 0x000fc800000000ff */
[----:B------:R-:W-:-:S04]  /*8670*/  FFMA R10, R11, R16, R10 ;  /* 0x000000100b0a7223 */ /* 0x000fc8000000000a */
[----:B------:R-:W-:Y:S01]  /*8680*/  @P1 FADD R10, RZ, -R10 ;  /* 0x8000000aff0a1221 */ /* 0x000fe20000000000 */
[----:B-1----:R-:W-:Y:S01]  /*8690*/  I2FP.F32.S32 R13, R15 ;  /* 0x0000000f000d7245 */ /* 0x002fe20000201400 */
[----:B------:R-:W-:Y:S02]  /*86a0*/  IMAD.MOV.U32 R14, RZ, RZ, R15 ;  /* 0x000000ffff0e7224 */ /* 0x000fe400078e000f */
[C---:B0-----:R-:W-:Y:S01]  /*86b0*/  FMUL R11, R10.reuse, R9 ;  /* 0x000000090a0b7220 */ /* 0x041fe20000400000 */
[----:B------:R-:W-:-:S03]  /*86c0*/  FMUL R10, R10, R8 ;  /* 0x000000080a0a7220 */ /* 0x000fc60000400000 */
[C---:B------:R-:W-:Y:S01]  /*86d0*/  FFMA R8, R12.reuse, R8, R11 ;  /* 0x000000080c087223 */ /* 0x040fe2000000000b */
[----:B------:R-:W-:Y:S01]  /*86e0*/  FFMA R9, R12, R9, -R10 ;  /* 0x000000090c097223 */ /* 0x000fe2000000080a */
[----:B------:R-:W-:-:S04]  /*86f0*/  FFMA R10, R13, -1.5707962512969970703, R26 ;  /* 0xbfc90fda0d0a7823 */ /* 0x000fc8000000001a */
[C---:B------:R-:W-:Y:S01]  /*8700*/  FFMA R10, R13.reuse, -7.5497894158615963534e-08, R10 ;  /* 0xb3a221680d0a7823 */ /* 0x040fe2000000000a */
[----:B------:R0:W-:Y:S03]  /*8710*/  STS.64 [R0+0x8], R8 ;  /* 0x0000080800007388 */ /* 0x0001e60000000a00 */
[----:B------:R-:W-:-:S04]  /*8720*/  FFMA R13, R13, -5.3903029534742383927e-15, R10 ;  /* 0xa7c234c50d0d7823 */ /* 0x000fc8000000000a */
[----:B------:R-:W-:Y:S01]  /*8730*/  IMAD.MOV.U32 R12, RZ, RZ, R13 ;  /* 0x000000ffff0c7224 */ /* 0x000fe200078e000d */
[----:B0-----:R-:W-:Y:S01]  /*8740*/  P2R R8, PR, RZ, 0x4 ;  /* 0x00000004ff087803 */ /* 0x001fe20000000000 */
        /* <DEDUP_REMOVED lines=10> */
.L_x_99:
        /* <DEDUP_REMOVED lines=19> */
[--C-:B------:R-:W-:Y:S01]  /*8920*/  @P4 IMAD.MOV.U32 R6, RZ, RZ, R10.reuse ;  /* 0x000000ffff064224 */ /* 0x100fe200078e000a */
[----:B------:R-:W-:Y:S01]  /*8930*/  IADD3 R16, PT, PT, R16, 0x4, RZ ;  /* 0x0000000410107810 */ /* 0x000fe20007ffe0ff */
[----:B------:R-:W-:-:S08]  /*8940*/  @P5 IMAD.MOV.U32 R7, RZ, RZ, R10 ;  /* 0x000000ffff075224 */ /* 0x000fd000078e000a */
        /* <DEDUP_REMOVED lines=15> */
[----:B------:R-:W-:Y:S01]  /*8a40*/  @P4 IMAD.MOV.U32 R9, RZ, RZ, R2 ;  /* 0x000000ffff094224 */ /* 0x000fe200078e0002 */
[----:B------:R-:W-:Y:S01]  /*8a50*/  @P4 MOV R12, R3 ;  /* 0x00000003000c4202 */ /* 0x000fe20000000f00 */
[----:B------:R-:W-:Y:S01]  /*8a60*/  @P0 IMAD.MOV.U32 R9, RZ, RZ, R3 ;  /* 0x000000ffff090224 */ /* 0x000fe200078e0003 */
[----:B------:R-:W-:Y:S01]  /*8a70*/  ISETP.EQ.AND P4, PT, R11, RZ, PT ;  /* 0x000000ff0b00720c */ /* 0x000fe20003f82270 */
[--C-:B------:R-:W-:Y:S02]  /*8a80*/  @P1 IMAD.MOV.U32 R9, RZ, RZ, R4.reuse ;  /* 0x000000ffff091224 */ /* 0x100fe400078e0004 */
[----:B------:R-:W-:Y:S01]  /*8a90*/  @P2 MOV R9, R5 ;  /* 0x0000000500092202 */ /* 0x000fe20000000f00 */
[----:B------:R-:W-:Y:S02]  /*8aa0*/  @P0 IMAD.MOV.U32 R12, RZ, RZ, R4 ;  /* 0x000000ffff0c0224 */ /* 0x000fe400078e0004 */
[----:B------:R-:W-:-:S02]  /*8ab0*/  @P1 IMAD.MOV.U32 R12, RZ, RZ, R5 ;  /* 0x000000ffff0c1224 */ /* 0x000fc400078e0005 */
[--C-:B------:R-:W-:Y:S02]  /*8ac0*/  @P2 IMAD.MOV.U32 R12, RZ, RZ, R6.reuse ;  /* 0x000000ffff0c2224 */ /* 0x100fe400078e0006 */
[----:B------:R-:W-:Y:S02]  /*8ad0*/  @P3 IMAD.MOV.U32 R9, RZ, RZ, R6 ;  /* 0x000000ffff093224 */ /* 0x000fe400078e0006 */
[--C-:B------:R-:W-:Y:S01]  /*8ae0*/  @P3 IMAD.MOV.U32 R12, RZ, RZ, R7.reuse ;  /* 0x000000ffff0c3224 */ /* 0x100fe200078e0007 */
[----:B------:R-:W-:Y:S01]  /*8af0*/  @P4 MOV R12, R15 ;  /* 0x0000000f000c4202 */ /* 0x000fe20000000f00 */
[----:B------:R-:W-:Y:S02]  /*8b00*/  @P4 IMAD.MOV.U32 R9, RZ, RZ, R7 ;  /* 0x000000ffff094224 */ /* 0x000fe400078e0007 */
[----:B------:R-:W-:-:S04]  /*8b10*/  @P5 IMAD.MOV.U32 R9, RZ, RZ, R15 ;  /* 0x000000ffff095224 */ /* 0x000fc800078e000f */
[----:B------:R-:W-:Y:S01]  /*8b20*/  IMAD.MOV.U32 R10, RZ, RZ, R9 ;  /* 0x000000ffff0a7224 */ /* 0x000fe200078e0009 */
[----:B------:R-:W-:-:S13]  /*8b30*/  LOP3.LUT P6, R9, R8, 0x1f, RZ, 0xc0, !PT ;  /* 0x0000001f08097812 */ /* 0x000fda00078cc0ff */
[----:B------:R-:W-:Y:S05]  /*8b40*/  @!P6 BRA `(.L_x_101) ;  /* 0x000000000028e947 */ /* 0x000fea0003800000 */
[----:B------:R-:W-:Y:S01]  /*8b50*/  @P0 IMAD.MOV.U32 R8, RZ, RZ, R2 ;  /* 0x000000ffff080224 */ /* 0x000fe200078e0002 */
[----:B------:R-:W-:Y:S01]  /*8b60*/  ISETP.EQ.AND P0, PT, R11, 0x8, PT ;  /* 0x000000080b00780c */ /* 0x000fe20003f02270 */
[----:B------:R-:W-:Y:S01]  /*8b70*/  @P1 IMAD.MOV.U32 R8, RZ, RZ, R3 ;  /* 0x000000ffff081224 */ /* 0x000fe200078e0003 */
[----:B------:R-:W-:Y:S01]  /*8b80*/  @P2 MOV R8, R4 ;  /* 0x0000000400082202 */ /* 0x000fe20000000f00 */
[----:B------:R-:W-:Y:S01]  /*8b90*/  @P3 IMAD.MOV.U32 R8, RZ, RZ, R5 ;  /* 0x000000ffff083224 */ /* 0x000fe200078e0005 */
[----:B------:R-:W-:Y:S01]  /*8ba0*/  SHF.L.W.U32.HI R12, R10, R9, R12 ;  /* 0x000000090a0c7219 */ /* 0x000fe20000010e0c */
[----:B------:R-:W-:Y:S02]  /*8bb0*/  @P4 IMAD.MOV.U32 R8, RZ, RZ, R6 ;  /* 0x000000ffff084224 */ /* 0x000fe400078e0006 */
[----:B------:R-:W-:-:S06]  /*8bc0*/  @P5 IMAD.MOV.U32 R8, RZ, RZ, R7 ;  /* 0x000000ffff085224 */ /* 0x000fcc00078e0007 */
[----:B------:R-:W-:-:S05]  /*8bd0*/  @P0 IMAD.MOV.U32 R8, RZ, RZ, R15 ;  /* 0x000000ffff080224 */ /* 0x000fca00078e000f */
[----:B------:R-:W-:-:S07]  /*8be0*/  SHF.L.W.U32.HI R10, R8, R9, R10 ;  /* 0x00000009080a7219 */ /* 0x000fce0000010e0a */
.L_x_101:
[----:B------:R-:W-:Y:S05]  /*8bf0*/  BSYNC.RECONVERGENT B1 ;  /* 0x0000000000017941 */ /* 0x000fea0003800200 */
.L_x_100:
[C-C-:B------:R-:W-:Y:S01]  /*8c00*/  SHF.L.W.U32.HI R15, R10.reuse, 0x2, R12.reuse ;  /* 0x000000020a0f7819 */ /* 0x140fe20000010e0c */
[----:B------:R-:W-:Y:S01]  /*8c10*/  UMOV UR4, 0x54442d19 ;  /* 0x54442d1900047882 */ /* 0x000fe20000000000 */
[----:B------:R-:W-:Y:S01]  /*8c20*/  SHF.L.U32 R8, R10, 0x2, RZ ;  /* 0x000000020a087819 */ /* 0x000fe200000006ff */
        /* <DEDUP_REMOVED lines=12> */
.L_x_98:
[----:B------:R-:W-:Y:S01]  /*8cf0*/  FMUL R12, RZ, R26 ;  /* 0x0000001aff0c7220 */ /* 0x000fe20000400000 */
[----:B------:R-:W-:-:S07]  /*8d00*/  IMAD.MOV.U32 R15, RZ, RZ, RZ ;  /* 0x000000ffff0f7224 */ /* 0x000fce00078e00ff */
.L_x_97:
[----:B------:R-:W-:Y:S05]  /*8d10*/  BSYNC.RECONVERGENT B0 ;  /* 0x0000000000007941 */ /* 0x000fea0003800200 */
.L_x_96:
        /* <DEDUP_REMOVED lines=27> */
.L_x_105:
        /* <DEDUP_REMOVED lines=43> */
[----:B------:R-:W-:Y:S01]  /*9180*/  @P1 IMAD.MOV.U32 R8, RZ, RZ, R5 ;  /* 0x000000ffff081224 */ /* 0x000fe200078e0005 */
[----:B------:R-:W-:Y:S01]  /*9190*/  @P0 MOV R8, R6 ;  /* 0x0000000600080202 */ /* 0x000fe20000000f00 */
[----:B------:R-:W-:-:S02]  /*91a0*/  @P1 IMAD.MOV.U32 R9, RZ, RZ, R4 ;  /* 0x000000ffff091224 */ /* 0x000fc400078e0004 */
[----:B------:R-:W-:Y:S02]  /*91b0*/  @P0 IMAD.MOV.U32 R9, RZ, RZ, R5 ;  /* 0x000000ffff090224 */ /* 0x000fe400078e0005 */
[----:B------:R-:W-:Y:S02]  /*91c0*/  @P3 IMAD.MOV.U32 R8, RZ, RZ, R7 ;  /* 0x000000ffff083224 */ /* 0x000fe400078e0007 */
[----:B------:R-:W-:Y:S02]  /*91d0*/  @P5 IMAD.MOV.U32 R8, RZ, RZ, R13 ;  /* 0x000000ffff085224 */ /* 0x000fe400078e000d */
[----:B------:R-:W-:Y:S02]  /*91e0*/  @P3 IMAD.MOV.U32 R9, RZ, RZ, R6 ;  /* 0x000000ffff093224 */ /* 0x000fe400078e0006 */
[----:B------:R-:W-:Y:S01]  /*91f0*/  @P5 IMAD.MOV.U32 R9, RZ, RZ, R7 ;  /* 0x000000ffff095224 */ /* 0x000fe200078e0007 */
[----:B------:R-:W-:Y:S01]  /*9200*/  @P4 MOV R9, R13 ;  /* 0x0000000d00094202 */ /* 0x000fe20000000f00 */
[----:B------:R-:W-:Y:S01]  /*9210*/  IMAD.MOV.U32 R14, RZ, RZ, R8 ;  /* 0x000000ffff0e7224 */ /* 0x000fe200078e0008 */
        /* <DEDUP_REMOVED lines=11> */
.L_x_107:
[----:B------:R-:W-:Y:S05]  /*92d0*/  BSYNC.RECONVERGENT B1 ;  /* 0x0000000000017941 */ /* 0x000fea0003800200 */
.L_x_106:
        /* <DEDUP_REMOVED lines=15> */
.L_x_104:
[----:B------:R-:W-:Y:S01]  /*93d0*/  FMUL R13, RZ, R26 ;  /* 0x0000001aff0d7220 */ /* 0x000fe20000400000 */
[----:B------:R-:W-:-:S07]  /*93e0*/  MOV R14, RZ ;  /* 0x000000ff000e7202 */ /* 0x000fce0000000f00 */
.L_x_103:
[----:B------:R-:W-:Y:S05]  /*93f0*/  BSYNC.RECONVERGENT B0 ;  /* 0x0000000000007941 */ /* 0x000fea0003800200 */
.L_x_102:
[----:B------:R-:W0:Y:S01]  /*9400*/  LDS.64 R8, [R0+0x10] ;  /* 0x0000100000087984 */ /* 0x000e220000000a00 */
[----:B------:R-:W-:Y:S01]  /*9410*/  FMUL R11, R13, R13 ;  /* 0x0000000d0d0b7220 */ /* 0x000fe20000400000 */
[----:B------:R-:W-:Y:S01]  /*9420*/  LOP3.LUT R10, R14, 0x1, RZ, 0xc0, !PT ;  /* 0x000000010e0a7812 */ /* 0x000fe200078ec0ff */
[----:B------:R-:W-:Y:S01]  /*9430*/  FMUL R24, R24, 0.0015339808305725455284 ;  /* 0x3ac90fdb18187820 */ /* 0x000fe20000400000 */
[----:B------:R-:W-:Y:S01]  /*9440*/  LOP3.LUT P1, RZ, R14, 0x2, RZ, 0xc0, !PT ;  /* 0x000000020eff7812 */ /* 0x000fe2000782c0ff */
[----:B------:R-:W-:Y:S01]  /*9450*/  FFMA R15, R11, R25, -0.0013887860113754868507 ;  /* 0xbab607ed0b0f7423 */ /* 0x000fe20000000019 */
[----:B------:R-:W-:Y:S01]  /*9460*/  ISETP.NE.U32.AND P0, PT, R10, 0x1, PT ;  /* 0x000000010a00780c */ /* 0x000fe20003f05070 */
[----:B------:R-:W-:Y:S01]  /*9470*/  BSSY.RECONVERGENT B0, `(.L_x_108) ;  /* 0x0000075000007945 */ /* 0x000fe20003800200 */
[----:B------:R-:W-:Y:S02]  /*9480*/  FSETP.GE.AND P2, PT, |R24|, 105615, PT ;  /* 0x47ce47801800780b */ /* 0x000fe40003f46200 */
[----:B------:R-:W-:-:S02]  /*9490*/  FSEL R10, R15, -0.00019574658654164522886, !P0 ;  /* 0xb94d41530f0a7808 */ /* 0x000fc40004000000 */
[----:B------:R-:W-:Y:S02]  /*94a0*/  FSEL R16, R22, 0.0083327032625675201416, !P0 ;  /* 0x3c0885e416107808 */ /* 0x000fe40004000000 */
[----:B------:R-:W-:-:S03]  /*94b0*/  FSEL R14, -R23, -0.16666662693023681641, !P0 ;  /* 0xbe2aaaa8170e7808 */ /* 0x000fc60004000100 */
[----:B------:R-:W-:Y:S01]  /*94c0*/  FFMA R16, R11, R10, R16 ;  /* 0x0000000a0b107223 */ /* 0x000fe20000000010 */
[----:B------:R-:W-:Y:S01]  /*94d0*/  FSEL R10, R13, 1, P0 ;  /* 0x3f8000000d0a7808 */ /* 0x000fe20000000000 */
[----:B------:R-:W-:Y:S02]  /*94e0*/  FMUL R13, R24, 0.63661974668502807617 ;  /* 0x3f22f983180d7820 */ /* 0x000fe40000400000 */
[C---:B------:R-:W-:Y:S02]  /*94f0*/  FFMA R14, R11.reuse, R16, R14 ;  /* 0x000000100b0e7223 */ /* 0x040fe4000000000e */
[----:B------:R-:W-:-:S04]  /*9500*/  FFMA R11, R11, R10, RZ ;  /* 0x0000000a0b0b7223 */ /* 0x000fc800000000ff */
[----:B------:R-:W-:Y:S02]  /*9510*/  FFMA R10, R11, R14, R10 ;  /* 0x0000000e0b0a7223 */ /* 0x000fe4000000000a */
[----:B------:R-:W1:Y:S02]  /*9520*/  F2I.NTZ R14, R13 ;  /* 0x0000000d000e7305 */ /* 0x000e640000203100 */
[----:B------:R-:W-:-:S04]  /*9530*/  @P1 FADD R10, RZ, -R10 ;  /* 0x8000000aff0a1221 */ /* 0x000fc80000000000 */
[C---:B0-----:R-:W-:Y:S01]  /*9540*/  FMUL R11, R10.reuse, R9 ;  /* 0x000000090a0b7220 */ /* 0x041fe20000400000 */
[----:B------:R-:W-:-:S03]  /*9550*/  FMUL R10, R10, R8 ;  /* 0x000000080a0a7220 */ /* 0x000fc60000400000 */
[C---:B------:R-:W-:Y:S01]  /*9560*/  FFMA R8, R12.reuse, R8, R11 ;  /* 0x000000080c087223 */ /* 0x040fe2000000000b */
[----:B-1----:R-:W-:Y:S01]  /*9570*/  I2FP.F32.S32 R11, R14 ;  /* 0x0000000e000b7245 */ /* 0x002fe20000201400 */
[----:B------:R-:W-:Y:S01]  /*9580*/  FFMA R9, R12, R9, -R10 ;  /* 0x000000090c097223 */ /* 0x000fe2000000080a */
[----:B------:R-:W-:-:S03]  /*9590*/  IMAD.MOV.U32 R12, RZ, RZ, R14 ;  /* 0x000000ffff0c7224 */ /* 0x000fc600078e000e */
[C---:B------:R-:W-:Y:S01]  /*95a0*/  FFMA R10, R11.reuse, -1.5707962512969970703, R24 ;  /* 0xbfc90fda0b0a7823 */ /* 0x040fe20000000018 */
[----:B------:R0:W-:Y:S03]  /*95b0*/  STS.64 [R0+0x10], R8 ;  /* 0x0000100800007388 */ /* 0x0001e60000000a00 */
[----:B------:R-:W-:-:S04]  /*95c0*/  FFMA R10, R11, -7.5497894158615963534e-08, R10 ;  /* 0xb3a221680b0a7823 */ /* 0x000fc8000000000a */
[----:B------:R-:W-:-:S04]  /*95d0*/  FFMA R13, R11, -5.3903029534742383927e-15, R10 ;  /* 0xa7c234c50b0d7823 */ /* 0x000fc8000000000a */
[----:B------:R-:W-:Y:S01]  /*95e0*/  IMAD.MOV.U32 R15, RZ, RZ, R13 ;  /* 0x000000ffff0f7224 */ /* 0x000fe200078e000d */
[----:B0-----:R-:W-:Y:S01]  /*95f0*/  P2R R8, PR, RZ, 0x4 ;  /* 0x00000004ff087803 */ /* 0x001fe20000000000 */
[----:B------:R-:W-:Y:S06]  /*9600*/  @!P2 BRA `(.L_x_109) ;  /* 0x00000004006ca947 */ /* 0x000fec0003800000 */
        /* <DEDUP_REMOVED lines=9> */
.L_x_111:
        /* <DEDUP_REMOVED lines=24> */
[----:B------:R-:W-:Y:S01]  /*9820*/  SHF.R.U32.HI R8, RZ, 0x17, R24 ;  /* 0x00000017ff087819 */ /* 0x000fe20000011618 */
[----:B------:R-:W-:Y:S03]  /*9830*/  BSSY.RECONVERGENT B1, `(.L_x_112) ;  /* 0x0000027000017945 */ /* 0x000fe60003800200 */
        /* <DEDUP_REMOVED lines=38> */
.L_x_113:
[----:B------:R-:W-:Y:S05]  /*9aa0*/  BSYNC.RECONVERGENT B1 ;  /* 0x0000000000017941 */ /* 0x000fea0003800200 */
.L_x_112:
        /* <DEDUP_REMOVED lines=15> */
.L_x_110:
[----:B------:R-:W-:Y:S01]  /*9ba0*/  FMUL R15, RZ, R24 ;  /* 0x00000018ff0f7220 */ /* 0x000fe20000400000 */
[----:B------:R-:W-:-:S07]  /*9bb0*/  MOV R14, RZ ;  /* 0x000000ff000e7202 */ /* 0x000fce0000000f00 */
.L_x_109:
[----:B------:R-:W-:Y:S05]  /*9bc0*/  BSYNC.RECONVERGENT B0 ;  /* 0x0000000000007941 */ /* 0x000fea0003800200 */
.L_x_108:
        /* <DEDUP_REMOVED lines=26> */
.L_x_117:
        /* <DEDUP_REMOVED lines=42> */
[----:B------:R-:W-:Y:S01]  /*a010*/  @P2 IMAD.MOV.U32 R9, RZ, RZ, R3 ;  /* 0x000000ffff092224 */ /* 0x000fe200078e0003 */
[----:B------:R-:W-:Y:S01]  /*a020*/  @P1 MOV R8, R5 ;  /* 0x0000000500081202 */ /* 0x000fe20000000f00 */
[----:B------:R-:W-:Y:S02]  /*a030*/  @P0 IMAD.MOV.U32 R8, RZ, RZ, R6 ;  /* 0x000000ffff080224 */ /* 0x000fe400078e0006 */
[----:B------:R-:W-:-:S02]  /*a040*/  @P1 IMAD.MOV.U32 R9, RZ, RZ, R4 ;  /* 0x000000ffff091224 */ /* 0x000fc400078e0004 */
[----:B------:R-:W-:Y:S02]  /*a050*/  @P0 IMAD.MOV.U32 R9, RZ, RZ, R5 ;  /* 0x000000ffff090224 */ /* 0x000fe400078e0005 */
[----:B------:R-:W-:Y:S02]  /*a060*/  @P3 IMAD.MOV.U32 R8, RZ, RZ, R7 ;  /* 0x000000ffff083224 */ /* 0x000fe400078e0007 */
[--C-:B------:R-:W-:Y:S02]  /*a070*/  @P5 IMAD.MOV.U32 R8, RZ, RZ, R13.reuse ;  /* 0x000000ffff085224 */ /* 0x100fe400078e000d */
[----:B------:R-:W-:Y:S01]  /*a080*/  @P3 IMAD.MOV.U32 R9, RZ, RZ, R6 ;  /* 0x000000ffff093224 */ /* 0x000fe200078e0006 */
[----:B------:R-:W-:Y:S01]  /*a090*/  @P5 MOV R9, R7 ;  /* 0x0000000700095202 */ /* 0x000fe20000000f00 */
[----:B------:R-:W-:Y:S02]  /*a0a0*/  @P4 IMAD.MOV.U32 R9, RZ, RZ, R13 ;  /* 0x000000ffff094224 */ /* 0x000fe400078e000d */
[----:B------:R-:W-:Y:S01]  /*a0b0*/  IMAD.MOV.U32 R12, RZ, RZ, R8 ;  /* 0x000000ffff0c7224 */ /* 0x000fe200078e0008 */
        /* <DEDUP_REMOVED lines=11> */
.L_x_119:
[----:B------:R-:W-:Y:S05]  /*a170*/  BSYNC.RECONVERGENT B1 ;  /* 0x0000000000017941 */ /* 0x000fea0003800200 */
.L_x_118:
        /* <DEDUP_REMOVED lines=15> */
.L_x_116:
[----:B------:R-:W-:Y:S01]  /*a270*/  FMUL R13, RZ, R24 ;  /* 0x00000018ff0d7220 */ /* 0x000fe20000400000 */
[----:B------:R-:W-:-:S07]  /*a280*/  IMAD.MOV.U32 R12, RZ, RZ, RZ ;  /* 0x000000ffff0c7224 */ /* 0x000fce00078e00ff */
.L_x_115:
[----:B------:R-:W-:Y:S05]  /*a290*/  BSYNC.RECONVERGENT B0 ;  /* 0x0000000000007941 */ /* 0x000fea0003800200 */
.L_x_114:
        /* <DEDUP_REMOVED lines=16> */
[----:B------:R-:W-:Y:S01]  /*a3a0*/  FFMA R11, R11, R10, RZ ;  /* 0x0000000a0b0b7223 */ /* 0x000fe200000000ff */
[----:B------:R-:W1:Y:S03]  /*a3b0*/  F2I.NTZ R15, R13 ;  /* 0x0000000d000f7305 */ /* 0x000e660000203100 */
[----:B------:R-:W-:-:S04]  /*a3c0*/  FFMA R10, R11, R12, R10 ;  /* 0x0000000c0b0a7223 */ /* 0x000fc8000000000a */
[----:B------:R-:W-:Y:S01]  /*a3d0*/  @P1 FADD R10, RZ, -R10 ;  /* 0x8000000aff0a1221 */ /* 0x000fe20000000000 */
[----:B-1----:R-:W-:-:S03]  /*a3e0*/  IMAD.MOV.U32 R12, RZ, RZ, R15 ;  /* 0x000000ffff0c7224 */ /* 0x002fc600078e000f */
[C---:B0-----:R-:W-:Y:S01]  /*a3f0*/  FMUL R11, R10.reuse, R9 ;  /* 0x000000090a0b7220 */ /* 0x041fe20000400000 */
[----:B------:R-:W-:-:S03]  /*a400*/  FMUL R10, R10, R8 ;  /* 0x000000080a0a7220 */ /* 0x000fc60000400000 */
[C---:B------:R-:W-:Y:S01]  /*a410*/  FFMA R8, R14.reuse, R8, R11 ;  /* 0x000000080e087223 */ /* 0x040fe2000000000b */
[----:B------:R-:W-:Y:S01]  /*a420*/  FFMA R9, R14, R9, -R10 ;  /* 0x000000090e097223 */ /* 0x000fe2000000080a */
[----:B------:R-:W-:-:S04]  /*a430*/  I2FP.F32.S32 R10, R15 ;  /* 0x0000000f000a7245 */ /* 0x000fc80000201400 */
[----:B------:R0:W-:Y:S01]  /*a440*/  STS.64 [R0+0x18], R8 ;  /* 0x0000180800007388 */ /* 0x0001e20000000a00 */
[----:B------:R-:W-:-:S04]  /*a450*/  FFMA R11, R10, -1.5707962512969970703, R27 ;  /* 0xbfc90fda0a0b7823 */ /* 0x000fc8000000001b */
[----:B------:R-:W-:-:S04]  /*a460*/  FFMA R11, R10, -7.5497894158615963534e-08, R11 ;  /* 0xb3a221680a0b7823 */ /* 0x000fc8000000000b */
[----:B------:R-:W-:Y:S01]  /*a470*/  FFMA R13, R10, -5.3903029534742383927e-15, R11 ;  /* 0xa7c234c50a0d7823 */ /* 0x000fe2000000000b */
[----:B0-----:R-:W-:-:S03]  /*a480*/  P2R R8, PR, RZ, 0x4 ;  /* 0x00000004ff087803 */ /* 0x001fc60000000000 */
        /* <DEDUP_REMOVED lines=11> */
.L_x_123:
        /* <DEDUP_REMOVED lines=42> */
[----:B------:R-:W-:Y:S01]  /*a7e0*/  @P0 IMAD.MOV.U32 R10, RZ, RZ, R3 ;  /* 0x000000ffff0a0224 */ /* 0x000fe200078e0003 */
[----:B------:R-:W-:Y:S01]  /*a7f0*/  @P1 MOV R9, R5 ;  /* 0x0000000500091202 */ /* 0x000fe20000000f00 */
[----:B------:R-:W-:Y:S02]  /*a800*/  @P2 IMAD.MOV.U32 R9, RZ, RZ, R6 ;  /* 0x000000ffff092224 */ /* 0x000fe400078e0006 */
[----:B------:R-:W-:-:S02]  /*a810*/  @P1 IMAD.MOV.U32 R10, RZ, RZ, R4 ;  /* 0x000000ffff0a1224 */ /* 0x000fc400078e0004 */
[----:B------:R-:W-:Y:S02]  /*a820*/  @P2 IMAD.MOV.U32 R10, RZ, RZ, R5 ;  /* 0x000000ffff0a2224 */ /* 0x000fe400078e0005 */
[----:B------:R-:W-:Y:S02]  /*a830*/  @P3 IMAD.MOV.U32 R9, RZ, RZ, R7 ;  /* 0x000000ffff093224 */ /* 0x000fe400078e0007 */
[----:B------:R-:W-:Y:S02]  /*a840*/  @P3 IMAD.MOV.U32 R10, RZ, RZ, R6 ;  /* 0x000000ffff0a3224 */ /* 0x000fe400078e0006 */
[--C-:B------:R-:W-:Y:S01]  /*a850*/  @P4 IMAD.MOV.U32 R9, RZ, RZ, R15.reuse ;  /* 0x000000ffff094224 */ /* 0x100fe200078e000f */
[----:B------:R-:W-:Y:S01]  /*a860*/  @P4 MOV R10, R7 ;  /* 0x00000007000a4202 */ /* 0x000fe20000000f00 */
[----:B------:R-:W-:Y:S02]  /*a870*/  @P5 IMAD.MOV.U32 R10, RZ, RZ, R15 ;  /* 0x000000ffff0a5224 */ /* 0x000fe400078e000f */
[----:B------:R-:W-:Y:S01]  /*a880*/  IMAD.MOV.U32 R17, RZ, RZ, R9 ;  /* 0x000000ffff117224 */ /* 0x000fe200078e0009 */
[----:B------:R-:W-:Y:S06]  /*a890*/  @!P6 BRA `(.L_x_125) ;  /* 0x000000000028e947 */ /* 0x000fec0003800000 */
        /* <DEDUP_REMOVED lines=10> */
.L_x_125:
[----:B------:R-:W-:Y:S05]  /*a940*/  BSYNC.RECONVERGENT B1 ;  /* 0x0000000000017941 */ /* 0x000fea0003800200 */
.L_x_124:
        /* <DEDUP_REMOVED lines=15> */
.L_x_122:
[----:B------:R-:W-:Y:S01]  /*aa40*/  FMUL R14, RZ, R27 ;  /* 0x0000001bff0e7220 */ /* 0x000fe20000400000 */
[----:B------:R-:W-:-:S07]  /*aa50*/  IMAD.MOV.U32 R15, RZ, RZ, RZ ;  /* 0x000000ffff0f7224 */ /* 0x000fce00078e00ff */
.L_x_121:
[----:B------:R-:W-:Y:S05]  /*aa60*/  BSYNC.RECONVERGENT B0 ;  /* 0x0000000000007941 */ /* 0x000fea0003800200 */
.L_x_120:
        /* <DEDUP_REMOVED lines=26> */
.L_x_129:
        /* <DEDUP_REMOVED lines=46> */
[----:B------:R-:W-:Y:S02]  /*aef0*/  @P3 IMAD.MOV.U32 R8, RZ, RZ, R7 ;  /* 0x000000ffff083224 */ /* 0x000fe400078e0007 */
[----:B------:R-:W-:Y:S02]  /*af00*/  @P5 IMAD.MOV.U32 R8, RZ, RZ, R13 ;  /* 0x000000ffff085224 */ /* 0x000fe400078e000d */
[----:B------:R-:W-:Y:S01]  /*af10*/  @P0 IMAD.MOV.U32 R9, RZ, RZ, R5 ;  /* 0x000000ffff090224 */ /* 0x000fe200078e0005 */
[----:B------:R-:W-:Y:S01]  /*af20*/  @P3 MOV R9, R6 ;  /* 0x0000000600093202 */ /* 0x000fe20000000f00 */
[----:B------:R-:W-:Y:S01]  /*af30*/  @P5 IMAD.MOV.U32 R9, RZ, RZ, R7 ;  /* 0x000000ffff095224 */ /* 0x000fe200078e0007 */
[----:B------:R-:W-:Y:S01]  /*af40*/  MOV R12, R8 ;  /* 0x00000008000c7202 */ /* 0x000fe20000000f00 */
        /* <DEDUP_REMOVED lines=12> */
.L_x_131:
[----:B------:R-:W-:Y:S05]  /*b010*/  BSYNC.RECONVERGENT B1 ;  /* 0x0000000000017941 */ /* 0x000fea0003800200 */
.L_x_130:
        /* <DEDUP_REMOVED lines=15> */
.L_x_128:
[----:B------:R-:W-:Y:S01]  /*b110*/  FMUL R13, RZ, R27 ;  /* 0x0000001bff0d7220 */ /* 0x000fe20000400000 */
[----:B------:R-:W-:-:S07]  /*b120*/  IMAD.MOV.U32 R12, RZ, RZ, RZ ;  /* 0x000000ffff0c7224 */ /* 0x000fce00078e00ff */
.L_x_127:
[----:B------:R-:W-:Y:S05]  /*b130*/  BSYNC.RECONVERGENT B0 ;  /* 0x0000000000007941 */ /* 0x000fea0003800200 */
.L_x_126:
        /* <DEDUP_REMOVED lines=20> */
[----:B-1----:R-:W-:-:S03]  /*b280*/  MOV R13, R15 ;  /* 0x0000000f000d7202 */ /* 0x002fc60000000f00 */
        /* <DEDUP_REMOVED lines=21> */
.L_x_135:
        /* <DEDUP_REMOVED lines=46> */
[----:B------:R-:W-:Y:S02]  /*b6c0*/  @P3 IMAD.MOV.U32 R9, RZ, RZ, R7 ;  /* 0x000000ffff093224 */ /* 0x000fe400078e0007 */
[----:B------:R-:W-:Y:S01]  /*b6d0*/  @P2 IMAD.MOV.U32 R10, RZ, RZ, R5 ;  /* 0x000000ffff0a2224 */ /* 0x000fe200078e0005 */
[----:B------:R-:W-:Y:S01]  /*b6e0*/  @P3 MOV R10, R6 ;  /* 0x00000006000a3202 */ /* 0x000fe20000000f00 */
[----:B------:R-:W-:Y:S02]  /*b6f0*/  @P4 IMAD.MOV.U32 R9, RZ, RZ, R15 ;  /* 0x000000ffff094224 */ /* 0x000fe400078e000f */
[----:B------:R-:W-:Y:S02]  /*b700*/  @P4 IMAD.MOV.U32 R10, RZ, RZ, R7 ;  /* 0x000000ffff0a4224 */ /* 0x000fe400078e0007 */
[----:B------:R-:W-:Y:S01]  /*b710*/  @P5 IMAD.MOV.U32 R10, RZ, RZ, R15 ;  /* 0x000000ffff0a5224 */ /* 0x000fe200078e000f */
[----:B------:R-:W-:Y:S01]  /*b720*/  MOV R17, R9 ;  /* 0x0000000900117202 */ /* 0x000fe20000000f00 */
[----:B------:R-:W-:Y:S06]  /*b730*/  @!P6 BRA `(.L_x_137) ;  /* 0x000000000028e947 */ /* 0x000fec0003800000 */
        /* <DEDUP_REMOVED lines=10> */
.L_x_137:
[----:B------:R-:W-:Y:S05]  /*b7e0*/  BSYNC.RECONVERGENT B1 ;  /* 0x0000000000017941 */ /* 0x000fea0003800200 */
.L_x_136:
        /* <DEDUP_REMOVED lines=15> */
.L_x_134:
[----:B------:R-:W-:Y:S01]  /*b8e0*/  FMUL R14, RZ, R28 ;  /* 0x0000001cff0e7220 */ /* 0x000fe20000400000 */
[----:B------:R-:W-:-:S07]  /*b8f0*/  IMAD.MOV.U32 R15, RZ, RZ, RZ ;  /* 0x000000ffff0f7224 */ /* 0x000fce00078e00ff */
.L_x_133:
[----:B------:R-:W-:Y:S05]  /*b900*/  BSYNC.RECONVERGENT B0 ;  /* 0x0000000000007941 */ /* 0x000fea0003800200 */
.L_x_132:
[----:B------:R-:W-:Y:S01]  /*b910*/  FMUL R9, R14, R14 ;  /* 0x0000000e0e097220 */ /* 0x000fe20000400000 */
[C---:B------:R-:W-:Y:S01]  /*b920*/  LOP3.LUT R10, R15.reuse, 0x1, RZ, 0xc0, !PT ;  /* 0x000000010f0a7812 */ /* 0x040fe200078ec0ff */
[----:B------:R-:W-:Y:S01]  /*b930*/  BSSY.RECONVERGENT B0, `(.L_x_138) ;  /* 0x0000069000007945 */ /* 0x000fe20003800200 */
[----:B------:R-:W-:Y:S01]  /*b940*/  IADD3 R11, PT, PT, R15, 0x1, RZ ;  /* 0x000000010f0b7810 */ /* 0x000fe20007ffe0ff */
[----:B------:R-:W-:Y:S01]  /*b950*/  FFMA R8, R9, R25, -0.0013887860113754868507 ;  /* 0xbab607ed09087423 */ /* 0x000fe20000000019 */
[----:B------:R-:W-:Y:S02]  /*b960*/  ISETP.NE.U32.AND P0, PT, R10, 0x1, PT ;  /* 0x000000010a00780c */ /* 0x000fe40003f05070 */
[----:B------:R-:W-:Y:S02]  /*b970*/  FSETP.GE.AND P2, PT, |R28|, 105615, PT ;  /* 0x47ce47801c00780b */ /* 0x000fe40003f46200 */
[----:B------:R-:W-:Y:S02]  /*b980*/  FSEL R10, R8, -0.00019574658654164522886, P0 ;  /* 0xb94d4153080a7808 */ /* 0x000fe40000000000 */
[----:B------:R-:W-:-:S02]  /*b990*/  FSEL R16, R20, 0.041666727513074874878, !P0 ;  /* 0x3d2aaabb14107808 */ /* 0x000fc40004000000 */
        /* <DEDUP_REMOVED lines=17> */
.L_x_141:
        /* <DEDUP_REMOVED lines=63> */
.L_x_143:
[----:B------:R-:W-:Y:S05]  /*bea0*/  BSYNC.RECONVERGENT B1 ;  /* 0x0000000000017941 */ /* 0x000fea0003800200 */
.L_x_142:
        /* <DEDUP_REMOVED lines=15> */
.L_x_140:
[----:B------:R-:W-:Y:S01]  /*bfa0*/  FMUL R12, RZ, R28 ;  /* 0x0000001cff0c7220 */ /* 0x000fe20000400000 */
[----:B------:R-:W-:-:S07]  /*bfb0*/  MOV R13, RZ ;  /* 0x000000ff000d7202 */ /* 0x000fce0000000f00 */
.L_x_139:
[----:B------:R-:W-:Y:S05]  /*bfc0*/  BSYNC.RECONVERGENT B0 ;  /* 0x0000000000007941 */ /* 0x000fea0003800200 */
.L_x_138:
        /* <DEDUP_REMOVED lines=11> */
[----:B------:R-:W-:Y:S02]  /*c080*/  FSEL R13, -R23, -0.16666662693023681641, !P0 ;  /* 0xbe2aaaa8170d7808 */ /* 0x000fe40004000100 */
[----:B------:R-:W-:Y:S01]  /*c090*/  FSEL R8, R12, 1, P0 ;  /* 0x3f8000000c087808 */ /* 0x000fe20000000000 */
[----:B------:R-:W-:-:S04]  /*c0a0*/  FFMA R15, R14, R15, R17 ;  /* 0x0000000f0e0f7223 */ /* 0x000fc80000000011 */
[C---:B------:R-:W-:Y:S01]  /*c0b0*/  FFMA R15, R14.reuse, R15, R13 ;  /* 0x0000000f0e0f7223 */ /* 0x040fe2000000000d */
[----:B------:R-:W-:Y:S01]  /*c0c0*/  FFMA R13, R14, R8, RZ ;  /* 0x000000080e0d7223 */ /* 0x000fe200000000ff */
[----:B------:R-:W-:-:S03]  /*c0d0*/  FMUL R14, R32, 0.63661974668502807617 ;  /* 0x3f22f983200e7820 */ /* 0x000fc60000400000 */
[----:B------:R-:W-:-:S03]  /*c0e0*/  FFMA R8, R13, R15, R8 ;  /* 0x0000000f0d087223 */ /* 0x000fc60000000008 */
[----:B------:R-:W1:Y:S01]  /*c0f0*/  F2I.NTZ R14, R14 ;  /* 0x0000000e000e7305 */ /* 0x000e620000203100 */
[----:B------:R-:W-:-:S04]  /*c100*/  @P1 FADD R8, RZ, -R8 ;  /* 0x80000008ff081221 */ /* 0x000fc80000000000 */
[C---:B0-----:R-:W-:Y:S01]  /*c110*/  FMUL R12, R8.reuse, R11 ;  /* 0x0000000b080c7220 */ /* 0x041fe20000400000 */
[----:B------:R-:W-:-:S03]  /*c120*/  FMUL R8, R8, R10 ;  /* 0x0000000a08087220 */ /* 0x000fc60000400000 */
[C---:B------:R-:W-:Y:S01]  /*c130*/  FFMA R10, R9.reuse, R10, R12 ;  /* 0x0000000a090a7223 */ /* 0x040fe2000000000c */
[----:B------:R-:W-:Y:S01]  /*c140*/  FFMA R11, R9, R11, -R8 ;  /* 0x0000000b090b7223 */ /* 0x000fe20000000808 */
[----:B-1----:R-:W-:Y:S01]  /*c150*/  I2FP.F32.S32 R13, R14 ;  /* 0x0000000e000d7245 */ /* 0x002fe20000201400 */
[----:B------:R-:W-:-:S03]  /*c160*/  IMAD.MOV.U32 R12, RZ, RZ, R14 ;  /* 0x000000ffff0c7224 */ /* 0x000fc600078e000e */
        /* <DEDUP_REMOVED lines=16> */
.L_x_147:
        /* <DEDUP_REMOVED lines=64> */
.L_x_149:
[----:B------:R-:W-:Y:S05]  /*c670*/  BSYNC.RECONVERGENT B1 ;  /* 0x0000000000017941 */ /* 0x000fea0003800200 */
.L_x_148:
        /* <DEDUP_REMOVED lines=15> */
.L_x_146:
[----:B------:R-:W-:Y:S01]  /*c770*/  FMUL R15, RZ, R32 ;  /* 0x00000020ff0f7220 */ /* 0x000fe20000400000 */
[----:B------:R-:W-:-:S07]  /*c780*/  MOV R14, RZ ;  /* 0x000000ff000e7202 */ /* 0x000fce0000000f00 */
.L_x_145:
[----:B------:R-:W-:Y:S05]  /*c790*/  BSYNC.RECONVERGENT B0 ;  /* 0x0000000000007941 */ /* 0x000fea0003800200 */
.L_x_144:
        /* <DEDUP_REMOVED lines=26> */
.L_x_153:
        /* <DEDUP_REMOVED lines=63> */
.L_x_155:
[----:B------:R-:W-:Y:S05]  /*cd30*/  BSYNC.RECONVERGENT B1 ;  /* 0x0000000000017941 */ /* 0x000fea0003800200 */
.L_x_154:
        /* <DEDUP_REMOVED lines=15> */
.L_x_152:
[----:B------:R-:W-:Y:S01]  /*ce30*/  FMUL R13, RZ, R32 ;  /* 0x00000020ff0d7220 */ /* 0x000fe20000400000 */
[----:B------:R-:W-:-:S07]  /*ce40*/  IMAD.MOV.U32 R12, RZ, RZ, RZ ;  /* 0x000000ffff0c7224 */ /* 0x000fce00078e00ff */
.L_x_151:
[----:B------:R-:W-:Y:S05]  /*ce50*/  BSYNC.RECONVERGENT B0 ;  /* 0x0000000000007941 */ /* 0x000fea0003800200 */
.L_x_150:
        /* <DEDUP_REMOVED lines=11> */
[----:B------:R-:W-:-:S03]  /*cf10*/  FSEL R8, R13, 1, P0 ;  /* 0x3f8000000d087808 */ /* 0x000fc60000000000 */
[C---:B------:R-:W-:Y:S01]  /*cf20*/  FFMA R15, R14.reuse, R15, R17 ;  /* 0x0000000f0e0f7223 */ /* 0x040fe20000000011 */
[----:B------:R-:W-:Y:S01]  /*cf30*/  FSEL R17, -R23, -0.16666662693023681641, !P0 ;  /* 0xbe2aaaa817117808 */ /* 0x000fe20004000100 */
[----:B------:R-:W-:-:S04]  /*cf40*/  FFMA R13, R14, R8, RZ ;  /* 0x000000080e0d7223 */ /* 0x000fc800000000ff */
[----:B------:R-:W-:Y:S01]  /*cf50*/  FFMA R15, R14, R15, R17 ;  /* 0x0000000f0e0f7223 */ /* 0x000fe20000000011 */
[----:B------:R-:W-:-:S03]  /*cf60*/  FMUL R14, R33, 0.63661974668502807617 ;  /* 0x3f22f983210e7820 */ /* 0x000fc60000400000 */
[----:B------:R-:W-:Y:S02]  /*cf70*/  FFMA R8, R13, R15, R8 ;  /* 0x0000000f0d087223 */ /* 0x000fe40000000008 */
[----:B------:R-:W1:Y:S02]  /*cf80*/  F2I.NTZ R13, R14 ;  /* 0x0000000e000d7305 */ /* 0x000e640000203100 */
[----:B------:R-:W-:-:S04]  /*cf90*/  @P1 FADD R8, RZ, -R8 ;  /* 0x80000008ff081221 */ /* 0x000fc80000000000 */
[C---:B0-----:R-:W-:Y:S01]  /*cfa0*/  FMUL R12, R8.reuse, R11 ;  /* 0x0000000b080c7220 */ /* 0x041fe20000400000 */
[----:B------:R-:W-:-:S03]  /*cfb0*/  FMUL R8, R8, R10 ;  /* 0x0000000a08087220 */ /* 0x000fc60000400000 */
[C---:B------:R-:W-:Y:S01]  /*cfc0*/  FFMA R10, R9.reuse, R10, R12 ;  /* 0x0000000a090a7223 */ /* 0x040fe2000000000c */
[----:B-1----:R-:W-:Y:S01]  /*cfd0*/  I2FP.F32.S32 R12, R13 ;  /* 0x0000000d000c7245 */ /* 0x002fe20000201400 */
[----:B------:R-:W-:-:S04]  /*cfe0*/  FFMA R11, R9, R11, -R8 ;  /* 0x0000000b090b7223 */ /* 0x000fc80000000808 */
[C---:B------:R-:W-:Y:S01]  /*cff0*/  FFMA R9, R12.reuse, -1.5707962512969970703, R33 ;  /* 0xbfc90fda0c097823 */ /* 0x040fe20000000021 */
[----:B------:R0:W-:Y:S03]  /*d000*/  STS.64 [R0+0x30], R10 ;  /* 0x0000300a00007388 */ /* 0x0001e60000000a00 */
[----:B------:R-:W-:-:S04]  /*d010*/  FFMA R9, R12, -7.5497894158615963534e-08, R9 ;  /* 0xb3a221680c097823 */ /* 0x000fc80000000009 */
[----:B------:R-:W-:Y:S01]  /*d020*/  FFMA R12, R12, -5.3903029534742383927e-15, R9 ;  /* 0xa7c234c50c0c7823 */ /* 0x000fe20000000009 */
[----:B------:R-:W-:-:S03]  /*d030*/  IMAD.MOV.U32 R9, RZ, RZ, R13 ;  /* 0x000000ffff097224 */ /* 0x000fc600078e000d */
        /* <DEDUP_REMOVED lines=12> */
.L_x_159:
        /* <DEDUP_REMOVED lines=42> */
[----:B------:R-:W-:Y:S02]  /*d3a0*/  @P1 IMAD.MOV.U32 R10, RZ, RZ, R5 ;  /* 0x000000ffff0a1224 */ /* 0x000fe400078e0005 */
[----:B------:R-:W-:Y:S02]  /*d3b0*/  @P2 IMAD.MOV.U32 R10, RZ, RZ, R6 ;  /* 0x000000ffff0a2224 */ /* 0x000fe400078e0006 */
[----:B------:R-:W-:-:S02]  /*d3c0*/  @P0 IMAD.MOV.U32 R11, RZ, RZ, R3 ;  /* 0x000000ffff0b0224 */ /* 0x000fc400078e0003 */
[----:B------:R-:W-:Y:S01]  /*d3d0*/  @P1 IMAD.MOV.U32 R11, RZ, RZ, R4 ;  /* 0x000000ffff0b1224 */ /* 0x000fe200078e0004 */
[----:B------:R-:W-:Y:S01]  /*d3e0*/  @P2 MOV R11, R5 ;  /* 0x00000005000b2202 */ /* 0x000fe20000000f00 */
[--C-:B------:R-:W-:Y:S02]  /*d3f0*/  @P3 IMAD.MOV.U32 R10, RZ, RZ, R7.reuse ;  /* 0x000000ffff0a3224 */ /* 0x100fe400078e0007 */
[----:B------:R-:W-:Y:S02]  /*d400*/  @P3 IMAD.MOV.U32 R11, RZ, RZ, R6 ;  /* 0x000000ffff0b3224 */ /* 0x000fe400078e0006 */
[----:B------:R-:W-:Y:S01]  /*d410*/  @P4 MOV R10, R17 ;  /* 0x00000011000a4202 */ /* 0x000fe20000000f00 */
[----:B------:R-:W-:Y:S02]  /*d420*/  @P4 IMAD.MOV.U32 R11, RZ, RZ, R7 ;  /* 0x000000ffff0b4224 */ /* 0x000fe400078e0007 */
[----:B------:R-:W-:Y:S02]  /*d430*/  @P5 IMAD.MOV.U32 R11, RZ, RZ, R17 ;  /* 0x000000ffff0b5224 */ /* 0x000fe400078e0011 */
[----:B------:R-:W-:Y:S01]  /*d440*/  IMAD.MOV.U32 R13, RZ, RZ, R10 ;  /* 0x000000ffff0d7224 */ /* 0x000fe200078e000a */
[----:B------:R-:W-:Y:S06]  /*d450*/  @!P6 BRA `(.L_x_161) ;  /* 0x000000000028e947 */ /* 0x000fec0003800000 */
        /* <DEDUP_REMOVED lines=10> */
.L_x_161:
[----:B------:R-:W-:Y:S05]  /*d500*/  BSYNC.RECONVERGENT B1 ;  /* 0x0000000000017941 */ /* 0x000fea0003800200 */
.L_x_160:
        /* <DEDUP_REMOVED lines=15> */
.L_x_158:
[----:B------:R-:W-:Y:S01]  /*d600*/  FMUL R8, RZ, R33 ;  /* 0x00000021ff087220 */ /* 0x000fe20000400000 */
[----:B------:R-:W-:-:S07]  /*d610*/  IMAD.MOV.U32 R13, RZ, RZ, RZ ;  /* 0x000000ffff0d7224 */ /* 0x000fce00078e00ff */
.L_x_157:
[----:B------:R-:W-:Y:S05]  /*d620*/  BSYNC.RECONVERGENT B0 ;  /* 0x0000000000007941 */ /* 0x000fea0003800200 */
.L_x_156:
[C---:B------:R-:W-:Y:S01]  /*d630*/  LOP3.LUT R11, R13.reuse, 0x1, RZ, 0xc0, !PT ;  /* 0x000000010d0b7812 */ /* 0x040fe200078ec0ff */
[----:B------:R-:W-:Y:S01]  /*d640*/  FMUL R10, R8, R8 ;  /* 0x00000008080a7220 */ /* 0x000fe20000400000 */
[----:B------:R-:W-:Y:S01]  /*d650*/  VIADD R14, R13, 0x1 ;  /* 0x000000010d0e7836 */ /* 0x000fe20000000000 */
[----:B------:R-:W-:Y:S01]  /*d660*/  FSETP.GE.AND P2, PT, |R33|, 105615, PT ;  /* 0x47ce47802100780b */ /* 0x000fe20003f46200 */
[----:B------:R-:W-:Y:S01]  /*d670*/  BSSY.RECONVERGENT B0, `(.L_x_162) ;  /* 0x0000066000007945 */ /* 0x000fe20003800200 */
[----:B------:R-:W-:Y:S01]  /*d680*/  ISETP.NE.U32.AND P0, PT, R11, 0x1, PT ;  /* 0x000000010b00780c */ /* 0x000fe20003f05070 */
[----:B------:R-:W-:Y:S01]  /*d690*/  FFMA R11, R10, R25, -0.0013887860113754868507 ;  /* 0xbab607ed0a0b7423 */ /* 0x000fe20000000019 */
[----:B------:R-:W-:Y:S02]  /*d6a0*/  LOP3.LUT P1, RZ, R14, 0x2, RZ, 0xc0, !PT ;  /* 0x000000020eff7812 */ /* 0x000fe4000782c0ff */
[----:B------:R-:W-:Y:S02]  /*d6b0*/  FSEL R13, R20, 0.041666727513074874878, !P0 ;  /* 0x3d2aaabb140d7808 */ /* 0x000fe40004000000 */
[----:B------:R-:W-:-:S02]  /*d6c0*/  FSEL R11, R11, -0.00019574658654164522886, P0 ;  /* 0xb94d41530b0b7808 */ /* 0x000fc40000000000 */
        /* <DEDUP_REMOVED lines=16> */
.L_x_165:
        /* <DEDUP_REMOVED lines=59> */
[----:B------:R-:W-:-:S10]  /*db80*/  @P4 IMAD.MOV.U32 R2, RZ, RZ, R7 ;  /* 0x000000ffff024224 */ /* 0x000fd400078e0007 */
[----:B------:R-:W-:-:S05]  /*db90*/  @P0 IMAD.MOV.U32 R2, RZ, RZ, R15 ;  /* 0x000000ffff020224 */ /* 0x000fca00078e000f */
[----:B------:R-:W-:-:S07]  /*dba0*/  SHF.L.W.U32.HI R10, R2, R33, R10 ;  /* 0x00000021020a7219 */ /* 0x000fce0000010e0a */
.L_x_167:
[----:B------:R-:W-:Y:S05]  /*dbb0*/  BSYNC.RECONVERGENT B1 ;  /* 0x0000000000017941 */ /* 0x000fea0003800200 */
.L_x_166:
        /* <DEDUP_REMOVED lines=8> */
[----:B------:R-:W-:Y:S02]  /*dc40*/  SHF.R.U32.HI R9, RZ, 0x1e, R9 ;  /* 0x0000001eff097819 */ /* 0x000fe40000011609 */
[----:B------:R-:W0:Y:S02]  /*dc50*/  I2F.F64.S64 R2, R4 ;  /* 0x0000000400027312 */ /* 0x000e240000301c00 */
[----:B------:R-:W-:Y:S01]  /*dc60*/  LEA.HI R9, R6, R9, RZ, 0x1 ;  /* 0x0000000906097211 */ /* 0x000fe200078f08ff */
[----:B0-----:R-:W-:-:S10]  /*dc70*/  DMUL R2, R2, UR4 ;  /* 0x0000000402027c28 */ /* 0x001fd40008000000 */
[----:B------:R-:W0:Y:S02]  /*dc80*/  F2F.F32.F64 R2, R2 ;  /* 0x0000000200027310 */ /* 0x000e240000301000 */
[----:B0-----:R-:W-:Y:S01]  /*dc90*/  FSEL R12, -R2, R2, !P0 ;  /* 0x00000002020c7208 */ /* 0x001fe20004000100 */
[----:B------:R-:W-:Y:S06]  /*dca0*/  BRA `(.L_x_163) ;  /* 0x0000000000087947 */ /* 0x000fec0003800000 */
.L_x_164:
[----:B------:R-:W-:Y:S01]  /*dcb0*/  FMUL R12, RZ, R33 ;  /* 0x00000021ff0c7220 */ /* 0x000fe20000400000 */
[----:B------:R-:W-:-:S07]  /*dcc0*/  IMAD.MOV.U32 R9, RZ, RZ, RZ ;  /* 0x000000ffff097224 */ /* 0x000fce00078e00ff */
.L_x_163:
[----:B------:R-:W-:Y:S05]  /*dcd0*/  BSYNC.RECONVERGENT B0 ;  /* 0x0000000000007941 */ /* 0x000fea0003800200 */
.L_x_162:
[----:B------:R-:W0:Y:S01]  /*dce0*/  S2R R2, SR_TID.Y ;  /* 0x0000000000027919 */ /* 0x000e220000002200 */
[----:B------:R-:W-:Y:S01]  /*dcf0*/  FMUL R6, R12, R12 ;  /* 0x0000000c0c067220 */ /* 0x000fe20000400000 */
[----:B------:R-:W-:Y:S01]  /*dd00*/  LOP3.LUT R3, R9, 0x1, RZ, 0xc0, !PT ;  /* 0x0000000109037812 */ /* 0x000fe200078ec0ff */
[----:B------:R-:W1:Y:S01]  /*dd10*/  S2UR UR5, SR_CgaCtaId ;  /* 0x00000000000579c3 */ /* 0x000e620000008800 */
[----:B------:R-:W2:Y:S01]  /*dd20*/  LDS.64 R4, [R0+0x38] ;  /* 0x0000380000047984 */ /* 0x000ea20000000a00 */
[----:B------:R-:W-:Y:S01]  /*dd30*/  FFMA R25, R6, R25, -0.0013887860113754868507 ;  /* 0xbab607ed06197423 */ /* 0x000fe20000000019 */
[----:B------:R-:W-:Y:S01]  /*dd40*/  ISETP.NE.U32.AND P0, PT, R3, 0x1, PT ;  /* 0x000000010300780c */ /* 0x000fe20003f05070 */
[----:B------:R-:W-:-:S03]  /*dd50*/  UMOV UR4, 0x400 ;  /* 0x0000040000047882 */ /* 0x000fc60000000000 */
[----:B------:R-:W-:Y:S02]  /*dd60*/  FSEL R3, R22, 0.0083327032625675201416, !P0 ;  /* 0x3c0885e416037808 */ /* 0x000fe40004000000 */
[----:B------:R-:W-:Y:S02]  /*dd70*/  FSEL R25, R25, -0.00019574658654164522886, !P0 ;  /* 0xb94d415319197808 */ /* 0x000fe40004000000 */
[----:B------:R-:W-:-:S03]  /*dd80*/  FSEL R10, -R23, -0.16666662693023681641, !P0 ;  /* 0xbe2aaaa8170a7808 */ /* 0x000fc60004000100 */
[----:B------:R-:W-:-:S04]  /*dd90*/  FFMA R3, R6, R25, R3 ;  /* 0x0000001906037223 */ /* 0x000fc80000000003 */
[----:B------:R-:W-:Y:S01]  /*dda0*/  FFMA R10, R6, R3, R10 ;  /* 0x00000003060a7223 */ /* 0x000fe2000000000a */
[----:B-1----:R-:W-:Y:S01]  /*ddb0*/  ULEA UR4, UR5, UR4, 0x18 ;  /* 0x0000000405047291 */ /* 0x002fe2000f8ec0ff */
[----:B0-----:R-:W-:Y:S01]  /*ddc0*/  IMAD R29, R2, 0x8, R29 ;  /* 0x00000008021d7824 */ /* 0x001fe200078e021d */
[----:B------:R-:W-:Y:S02]  /*ddd0*/  FSEL R2, R12, 1, P0 ;  /* 0x3f8000000c027808 */ /* 0x000fe40000000000 */
[----:B------:R-:W-:Y:S01]  /*dde0*/  LOP3.LUT P0, RZ, R9, 0x2, RZ, 0xc0, !PT ;  /* 0x0000000209ff7812 */ /* 0x000fe2000780c0ff */
[----:B------:R-:W-:Y:S02]  /*ddf0*/  IMAD.SHL.U32 R3, R29, 0x10, RZ ;  /* 0x000000101d037824 */ /* 0x000fe400078e00ff */
[----:B------:R-:W-:Y:S02]  /*de00*/  FFMA R7, R6, R2, RZ ;  /* 0x0000000206077223 */ /* 0x000fe400000000ff */
[C---:B------:R-:W-:Y:S01]  /*de10*/  IMAD.SHL.U32 R12, R3.reuse, 0x40, RZ ;  /* 0x00000040030c7824 */ /* 0x040fe200078e00ff */
[----:B------:R-:W-:Y:S01]  /*de20*/  IADD3 R6, PT, PT, R3, 0x2, RZ ;  /* 0x0000000203067810 */ /* 0x000fe20007ffe0ff */
[----:B------:R-:W-:Y:S01]  /*de30*/  FFMA R7, R7, R10, R2 ;  /* 0x0000000a07077223 */ /* 0x000fe20000000002 */
[----:B------:R-:W-:Y:S01]  /*de40*/  SHF.R.U32.HI R9, RZ, 0x6, R3 ;  /* 0x00000006ff097819 */ /* 0x000fe20000011603 */
[----:B------:R-:W-:Y:S01]  /*de50*/  VIADD R10, R3, 0x4 ;  /* 0x00000004030a7836 */ /* 0x000fe20000000000 */
[----:B------:R-:W-:Y:S01]  /*de60*/  SHF.R.U32.HI R2, RZ, 0x6, R6 ;  /* 0x00000006ff027819 */ /* 0x000fe20000011606 */
[----:B------:R-:W-:Y:S01]  /*de70*/  IMAD.SHL.U32 R6, R6, 0x40, RZ ;  /* 0x0000004006067824 */ /* 0x000fe200078e00ff */
[----:B------:R-:W-:Y:S01]  /*de80*/  LOP3.LUT R11, R9, 0x7e, RZ, 0xc0, !PT ;  /* 0x0000007e090b7812 */ /* 0x000fe200078ec0ff */
[----:B------:R-:W-:Y:S01]  /*de90*/  @P0 FADD R7, RZ, -R7 ;  /* 0x80000007ff070221 */ /* 0x000fe20000000000 */
[----:B------:R-:W-:Y:S01]  /*dea0*/  LOP3.LUT R9, R2, 0x7e, RZ, 0xc0, !PT ;  /* 0x0000007e02097812 */ /* 0x000fe200078ec0ff */
[----:B------:R-:W-:Y:S01]  /*deb0*/  IMAD.SHL.U32 R13, R10, 0x40, RZ ;  /* 0x000000400a0d7824 */ /* 0x000fe200078e00ff */
[----:B------:R-:W-:Y:S01]  /*dec0*/  LOP3.LUT R2, R11, 0x1c00, R12, 0xf8, !PT ;  /* 0x00001c000b027812 */ /* 0x000fe200078ef80c */
[----:B--2---:R-:W-:Y:S01]  /*ded0*/  FMUL R12, R7, R4 ;  /* 0x00000004070c7220 */ /* 0x004fe20000400000 */
[----:B------:R-:W-:-:S02]  /*dee0*/  IADD3 R11, PT, PT, R3, 0x6, RZ ;  /* 0x00000006030b7810 */ /* 0x000fc40007ffe0ff */
[----:B------:R-:W-:Y:S02]  /*def0*/  LOP3.LUT R9, R9, 0x1c80, R6, 0xf8, !PT ;  /* 0x00001c8009097812 */ /* 0x000fe400078ef806 */
[----:B------:R-:W-:Y:S01]  /*df00*/  SHF.R.U32.HI R6, RZ, 0x6, R10 ;  /* 0x00000006ff067819 */ /* 0x000fe2000001160a */
[----:B------:R-:W-:Y:S01]  /*df10*/  IMAD.SHL.U32 R15, R11, 0x40, RZ ;  /* 0x000000400b0f7824 */ /* 0x000fe200078e00ff */
[----:B------:R-:W-:Y:S01]  /*df20*/  SHF.R.U32.HI R10, RZ, 0x6, R11 ;  /* 0x00000006ff0a7819 */ /* 0x000fe2000001160b */
[-C--:B------:R-:W-:Y:S01]  /*df30*/  FMUL R11, R7, R5.reuse ;  /* 0x00000005070b7220 */ /* 0x080fe20000400000 */
[----:B------:R-:W-:Y:S01]  /*df40*/  LOP3.LUT R6, R6, 0x7e, RZ, 0xc0, !PT ;  /* 0x0000007e06067812 */ /* 0x000fe200078ec0ff */
[----:B------:R-:W-:Y:S01]  /*df50*/  FFMA R7, R8, R5, -R12 ;  /* 0x0000000508077223 */ /* 0x000fe2000000080c */
[----:B------:R-:W-:Y:S01]  /*df60*/  LOP3.LUT R14, R10, 0x7e, RZ, 0xc0, !PT ;  /* 0x0000007e0a0e7812 */ /* 0x000fe200078ec0ff */
[C---:B------:R-:W-:Y:S01]  /*df70*/  VIADD R12, R3.reuse, 0xc ;  /* 0x0000000c030c7836 */ /* 0x040fe20000000000 */
[----:B------:R-:W-:Y:S01]  /*df80*/  LOP3.LUT R10, R6, 0x1d00, R13, 0xf8, !PT ;  /* 0x00001d00060a7812 */ /* 0x000fe200078ef80d */
[----:B------:R-:W-:Y:S01]  /*df90*/  FFMA R6, R8, R4, R11 ;  /* 0x0000000408067223 */ /* 0x000fe2000000000b */
[----:B------:R-:W-:Y:S01]  /*dfa0*/  LOP3.LUT R14, R14, 0x1d80, R15, 0xf8, !PT ;  /* 0x00001d800e0e7812 */ /* 0x000fe200078ef80f */
[C---:B------:R-:W-:Y:S01]  /*dfb0*/  VIADD R4, R3.reuse, 0x8 ;  /* 0x0000000803047836 */ /* 0x040fe20000000000 */
[C---:B------:R-:W-:Y:S01]  /*dfc0*/  IADD3 R8, PT, PT, R3.reuse, 0xa, RZ ;  /* 0x0000000a03087810 */ /* 0x040fe20007ffe0ff */
[----:B------:R-:W-:Y:S01]  /*dfd0*/  VIADD R15, R3, 0xe ;  /* 0x0000000e030f7836 */ /* 0x000fe20000000000 */
[----:B------:R-:W-:Y:S01]  /*dfe0*/  STS.64 [R0+0x38], R6 ;  /* 0x0000380600007388 */ /* 0x000fe20000000a00 */
[----:B------:R-:W-:Y:S01]  /*dff0*/  SHF.R.U32.HI R13, RZ, 0x6, R12 ;  /* 0x00000006ff0d7819 */ /* 0x000fe2000001160c */
[----:B------:R-:W-:Y:S01]  /*e000*/  IMAD.SHL.U32 R12, R12, 0x40, RZ ;  /* 0x000000400c0c7824 */ /* 0x000fe200078e00ff */
[----:B------:R-:W-:Y:S01]  /*e010*/  SHF.R.U32.HI R5, RZ, 0x6, R4 ;  /* 0x00000006ff057819 */ /* 0x000fe20000011604 */
[----:B------:R-:W-:Y:S01]  /*e020*/  IMAD.SHL.U32 R4, R4, 0x40, RZ ;  /* 0x0000004004047824 */ /* 0x000fe200078e00ff */
[----:B------:R-:W-:-:S02]  /*e030*/  SHF.R.U32.HI R11, RZ, 0x6, R8 ;  /* 0x00000006ff0b7819 */ /* 0x000fc40000011608 */
[----:B------:R-:W-:Y:S01]  /*e040*/  SHF.R.U32.HI R16, RZ, 0x6, R15 ;  /* 0x00000006ff107819 */ /* 0x000fe2000001160f */
[----:B------:R-:W-:Y:S01]  /*e050*/  IMAD.SHL.U32 R15, R15, 0x40, RZ ;  /* 0x000000400f0f7824 */ /* 0x000fe200078e00ff */
[----:B------:R-:W-:Y:S02]  /*e060*/  SHF.L.U32 R8, R8, 0x6, RZ ;  /* 0x0000000608087819 */ /* 0x000fe400000006ff */
[----:B------:R-:W-:Y:S02]  /*e070*/  LOP3.LUT R5, R5, 0x7e, RZ, 0xc0, !PT ;  /* 0x0000007e05057812 */ /* 0x000fe400078ec0ff */
[----:B------:R-:W-:Y:S02]  /*e080*/  LOP3.LUT R11, R11, 0x7e, RZ, 0xc0, !PT ;  /* 0x0000007e0b0b7812 */ /* 0x000fe400078ec0ff */
[----:B------:R-:W-:Y:S02]  /*e090*/  LOP3.LUT R16, R16, 0x7e, RZ, 0xc0, !PT ;  /* 0x0000007e10107812 */ /* 0x000fe400078ec0ff */
[----:B------:R-:W-:-:S02]  /*e0a0*/  LOP3.LUT R13, R13, 0x7e, RZ, 0xc0, !PT ;  /* 0x0000007e0d0d7812 */ /* 0x000fc400078ec0ff */
[----:B------:R-:W-:Y:S02]  /*e0b0*/  LOP3.LUT R4, R5, 0x1e00, R4, 0xf8, !PT ;  /* 0x00001e0005047812 */ /* 0x000fe400078ef804 */
[----:B------:R-:W-:Y:S02]  /*e0c0*/  LOP3.LUT R11, R11, 0x1e80, R8, 0xf8, !PT ;  /* 0x00001e800b0b7812 */ /* 0x000fe400078ef808 */
[----:B------:R-:W-:Y:S02]  /*e0d0*/  LOP3.LUT R15, R16, 0x1f80, R15, 0xf8, !PT ;  /* 0x00001f80100f7812 */ /* 0x000fe400078ef80f */
[----:B------:R-:W-:Y:S02]  /*e0e0*/  LOP3.LUT R13, R13, 0x1f00, R12, 0xf8, !PT ;  /* 0x00001f000d0d7812 */ /* 0x000fe400078ef80c */
[----:B------:R-:W-:Y:S02]  /*e0f0*/  LEA R8, R10, UR4, 0x2 ;  /* 0x000000040a087c11 */ /* 0x000fe4000f8e10ff */
[----:B------:R-:W-:-:S02]  /*e100*/  LEA R10, R14, UR4, 0x2 ;  /* 0x000000040e0a7c11 */ /* 0x000fc4000f8e10ff */
[----:B------:R-:W-:Y:S02]  /*e110*/  LEA R5, R2, UR4, 0x2 ;  /* 0x0000000402057c11 */ /* 0x000fe4000f8e10ff */
[----:B------:R-:W-:Y:S01]  /*e120*/  LEA R12, R4, UR4, 0x2 ;  /* 0x00000004040c7c11 */ /* 0x000fe2000f8e10ff */
[----:B------:R-:W-:Y:S01]  /*e130*/  BAR.SYNC.DEFER_BLOCKING 0x0 ;  /* 0x0000000000007b1d */ /* 0x000fe20000010000 */
[----:B------:R-:W-:Y:S02]  /*e140*/  LEA R14, R11, UR4, 0x2 ;  /* 0x000000040b0e7c11 */ /* 0x000fe4000f8e10ff */
[----:B------:R-:W-:Y:S02]  /*e150*/  LEA R22, R15, UR4, 0x2 ;  /* 0x000000040f167c11 */ /* 0x000fe4000f8e10ff */
[----:B------:R-:W-:Y:S02]  /*e160*/  LEA R2, R9, UR4, 0x2 ;  /* 0x0000000409027c11 */ /* 0x000fe4000f8e10ff */
[----:B------:R-:W-:Y:S01]  /*e170*/  LEA R16, R13, UR4, 0x2 ;  /* 0x000000040d107c11 */ /* 0x000fe2000f8e10ff */
[----:B------:R-:W-:Y:S04]  /*e180*/  LDS.64 R4, [R5] ;  /* 0x0000000005047984 */ /* 0x000fe80000000a00 */
[----:B------:R-:W0:Y:S04]  /*e190*/  LDS.64 R6, [R2] ;  /* 0x0000000002067984 */ /* 0x000e280000000a00 */
[----:B------:R-:W-:Y:S04]  /*e1a0*/  LDS.64 R8, [R8] ;  /* 0x0000000008087984 */ /* 0x000fe80000000a00 */
[----:B------:R-:W1:Y:S04]  /*e1b0*/  LDS.64 R10, [R10] ;  /* 0x000000000a0a7984 */ /* 0x000e680000000a00 */
[----:B------:R-:W-:Y:S04]  /*e1c0*/  LDS.64 R12, [R12] ;  /* 0x000000000c0c7984 */ /* 0x000fe80000000a00 */
[----:B------:R-:W2:Y:S04]  /*e1d0*/  LDS.64 R14, [R14] ;  /* 0x000000000e0e7984 */ /* 0x000ea80000000a00 */
[----:B------:R3:W-:Y:S04]  /*e1e0*/  LDS.64 R20, [R16] ;  /* 0x0000000010147984 */ /* 0x0007e80000000a00 */
[----:B------:R-:W4:Y:S01]  /*e1f0*/  LDS.64 R22, [R22] ;  /* 0x0000000016167984 */ /* 0x000f220000000a00 */
[----:B------:R-:W-:Y:S08]  /*e200*/  BAR.SYNC.DEFER_BLOCKING 0x0 ;  /* 0x0000000000007b1d */ /* 0x000ff00000010000 */
[----:B---3--:R-:W3:Y:S01]  /*e210*/  LDC.64 R16, c[0x0][0x388] ;  /* 0x0000e200ff107b82 */ /* 0x008ee20000000a00 */
[----:B0-----:R-:W-:Y:S04]  /*e220*/  STS.128 [R0], R4 ;  /* 0x0000000400007388 */ /* 0x001fe80000000c00 */
[----:B-1----:R-:W-:Y:S01]  /*e230*/  STS.128 [R0+0x10], R8 ;  /* 0x0000100800007388 */ /* 0x002fe20000000c00 */
[----:B---3--:R-:W-:-:S03]  /*e240*/  IMAD.WIDE.U32 R2, R3, 0x4, R16 ;  /* 0x0000000403027825 */ /* 0x008fc600078e0010 */
[----:B--2---:R-:W-:Y:S04]  /*e250*/  STS.128 [R0+0x20], R12 ;  /* 0x0000200c00007388 */ /* 0x004fe80000000c00 */
[----:B----4-:R-:W-:Y:S01]  /*e260*/  STS.128 [R0+0x30], R20 ;  /* 0x0000301400007388 */ /* 0x010fe20000000c00 */
[----:B------:R-:W-:Y:S08]  /*e270*/  BAR.SYNC.DEFER_BLOCKING 0x0 ;  /* 0x0000000000007b1d */ /* 0x000ff00000010000 */
[----:B------:R-:W-:Y:S06]  /*e280*/  BAR.SYNC.DEFER_BLOCKING 0x0 ;  /* 0x0000000000007b1d */ /* 0x000fec0000010000 */
[----:B------:R-:W0:Y:S04]  /*e290*/  LDS.128 R24, [R0] ;  /* 0x0000000000187984 */ /* 0x000e280000000c00 */
[----:B------:R-:W1:Y:S04]  /*e2a0*/  LDS.128 R28, [R0+0x10] ;  /* 0x00001000001c7984 */ /* 0x000e680000000c00 */
[----:B------:R-:W2:Y:S04]  /*e2b0*/  LDS.128 R32, [R0+0x20] ;  /* 0x0000200000207984 */ /* 0x000ea80000000c00 */
[----:B------:R-:W3:Y:S04]  /*e2c0*/  LDS.128 R36, [R0+0x30] ;  /* 0x0000300000247984 */ /* 0x000ee80000000c00 */
[----:B0-----:R-:W-:Y:S04]  /*e2d0*/  STG.E desc[UR6][R2.64], R24 ;  /* 0x0000001802007986 */ /* 0x001fe8000c101906 */
[----:B------:R-:W-:Y:S04]  /*e2e0*/  STG.E desc[UR6][R2.64+0x4], R25 ;  /* 0x0000041902007986 */ /* 0x000fe8000c101906 */
[----:B------:R-:W-:Y:S04]  /*e2f0*/  STG.E desc[UR6][R2.64+0x8], R26 ;  /* 0x0000081a02007986 */ /* 0x000fe8000c101906 */
[----:B------:R-:W-:Y:S04]  /*e300*/  STG.E desc[UR6][R2.64+0xc], R27 ;  /* 0x00000c1b02007986 */ /* 0x000fe8000c101906 */
[----:B-1----:R-:W-:Y:S04]  /*e310*/  STG.E desc[UR6][R2.64+0x10], R28 ;  /* 0x0000101c02007986 */ /* 0x002fe8000c101906 */
[----:B------:R-:W-:Y:S04]  /*e320*/  STG.E desc[UR6][R2.64+0x14], R29 ;  /* 0x0000141d02007986 */ /* 0x000fe8000c101906 */
[----:B------:R-:W-:Y:S04]  /*e330*/  STG.E desc[UR6][R2.64+0x18], R30 ;  /* 0x0000181e02007986 */ /* 0x000fe8000c101906 */
[----:B------:R-:W-:Y:S04]  /*e340*/  STG.E desc[UR6][R2.64+0x1c], R31 ;  /* 0x00001c1f02007986 */ /* 0x000fe8000c101906 */
[----:B--2---:R-:W-:Y:S04]  /*e350*/  STG.E desc[UR6][R2.64+0x20], R32 ;  /* 0x0000202002007986 */ /* 0x004fe8000c101906 */
[----:B------:R-:W-:Y:S04]  /*e360*/  STG.E desc[UR6][R2.64+0x24], R33 ;  /* 0x0000242102007986 */ /* 0x000fe8000c101906 */
[----:B------:R-:W-:Y:S04]  /*e370*/  STG.E desc[UR6][R2.64+0x28], R34 ;  /* 0x0000282202007986 */ /* 0x000fe8000c101906 */
[----:B------:R-:W-:Y:S04]  /*e380*/  STG.E desc[UR6][R2.64+0x2c], R35 ;  /* 0x00002c2302007986 */ /* 0x000fe8000c101906 */
[----:B---3--:R-:W-:Y:S04]  /*e390*/  STG.E desc[UR6][R2.64+0x30], R36 ;  /* 0x0000302402007986 */ /* 0x008fe8000c101906 */
[----:B------:R-:W-:Y:S04]  /*e3a0*/  STG.E desc[UR6][R2.64+0x34], R37 ;  /* 0x0000342502007986 */ /* 0x000fe8000c101906 */
[----:B------:R-:W-:Y:S04]  /*e3b0*/  STG.E desc[UR6][R2.64+0x38], R38 ;  /* 0x0000382602007986 */ /* 0x000fe8000c101906 */
[----:B------:R-:W-:Y:S01]  /*e3c0*/  STG.E desc[UR6][R2.64+0x3c], R39 ;  /* 0x00003c2702007986 */ /* 0x000fe2000c101906 */
[----:B------:R-:W-:Y:S05]  /*e3d0*/  EXIT ;  /* 0x000000000000794d */ /* 0x000fea0003800000 */
.L_x_168:
[----:B------:R-:W-:-:S00]  /*e3e0*/  BRA `(.L_x_168) ;  /* 0xfffffffc00fc7947 */ /* 0x000fc0000383ffff */
[----:B------:R-:W-:-:S00]  /*e3f0*/  NOP ;  /* 0x0000000000007918 */ /* 0x000fc00000000000 */
        /* <DEDUP_REMOVED lines=8> */
.L_x_169:


//--------------------- .nv.global.init           --------------------------
	.section	.nv.global.init,"aw",@progbits
	.align	4
.nv.global.init:
	.type		__cudart_i2opi_f,@object
	.size		__cudart_i2opi_f,(.L_0 - __cudart_i2opi_f)
__cudart_i2opi_f:
        /*0000*/ 	.byte	0x41, 0x90, 0x43, 0x3c, 0x99, 0x95, 0x62, 0xdb, 0xc0, 0xdd, 0x34, 0xf5, 0xd1, 0x57, 0x27, 0xfc
        /*0010*/ 	.byte	0x29, 0x15, 0x44, 0x4e, 0x6e, 0x83, 0xf9, 0xa2
.L_0:


//--------------------- .nv.shared._Z3fftPfS_     --------------------------
	.section	.nv.shared._Z3fftPfS_,"aw",@nobits
	.sectionflags	@""
	.align	4
.nv.shared._Z3fftPfS_:
	.zero		33792


//--------------------- .nv.shared.reserved.0     --------------------------
	.section	.nv.shared.reserved.0,"aw",@nobits
	.weak		__nv_reservedSMEM_offset_0_alias
	.size		__nv_reservedSMEM_offset_0_alias, 0, 64
	.other		__nv_reservedSMEM_offset_0_alias,@"STO_CUDA_RESERVED_SHARED STV_DEFAULT"
__nv_reservedSMEM_offset_0_alias:
	.zero		0
	.zero		64


//--------------------- .nv.constant0._Z3fftPfS_  --------------------------
	.section	.nv.constant0._Z3fftPfS_,"a",@progbits
	.sectionflags	@""
	.align	4
.nv.constant0._Z3fftPfS_:
	.zero		912


//--------------------- SYMBOLS --------------------------

	.type		.nv.reservedSmem.offset0,@object
	.size		.nv.reservedSmem.offset0,0x4
	.type		.nv.reservedSmem.cap,@object
	.size		.nv.reservedSmem.cap,0x4
